	.target	sm_90a

	.elftype	@"ET_EXEC"


//--------------------- .note.nv.tkinfo           --------------------------
	.section	.note.nv.tkinfo,"",@"SHT_NOTE"
	.sectionflags	@"SHF_NOTE_NV_TKINFO"
	.tkinfo
        /*0018*/ 	.word	0x00000002
        /*0030*/ 	.string	""
        /*0030*/ 	.string	"ptxas"
        /*0030*/ 	.string	"Cuda compilation tools, release 13.0, V13.0.88"
        /*0030*/ 	.string	"Build cuda_13.0.r13.0/compiler.36424714_0"
        /*0030*/ 	.string	"-arch sm_90a -m 64 "



//--------------------- .note.nv.cuinfo           --------------------------
	.section	.note.nv.cuinfo,"",@"SHT_NOTE"
	.sectionflags	@"SHF_NOTE_NV_CUINFO"
        /*0018*/ 	.short	0x0002
        /*001a*/ 	.short	0x005a
        /*001c*/ 	.short	0x0082
	.zero		2


//--------------------- .nv.info                  --------------------------
	.section	.nv.info,"",@"SHT_CUDA_INFO"
	.align	4


	//----- nvinfo : EIATTR_REGCOUNT
	.align		4
        /*0000*/ 	.byte	0x04, 0x2f
        /*0002*/ 	.short	(.L_12 - .L_11)
	.align		4
.L_11:
        /*0004*/ 	.word	index@(_ZN7cutlass13device_kernelINS_4gemm6kernel13GemmUniversalIN4cute5tupleIJiiiiEEENS1_10collective13CollectiveMmaINS1_37MainloopSm90TmaGmmaWarpSpecializedFP8ILi3ENS5_IJNS4_1CILi2EEENSA_ILi1EEESC_EEENS1_35KernelTmaWarpSpecializedCooperativeEEENS5_IJNSA_ILi256EEENSA_ILi64EEENSA_ILi128EEEEEENS_12float_e5m2_tENS5_IJlSC_lEEESK_SL_NS4_8TiledMMAINS4_8MMA_AtomIJNS4_4SM904GMMA30MMA_64x64x32_F32E5M2E5M2_SS_TNILNSP_7ScaleInE1ELSR_1EEEEEENS4_6LayoutISD_NS5_IJSC_NSA_ILi0EEESV_EEEEENS5_IJNS4_10UnderscoreESY_SY_EEEEENS4_13SM90_TMA_LOADENS4_14ComposedLayoutINS4_7SwizzleILi3ELi4ELi3EEENS4_18smem_ptr_flag_bitsILi8EEENSU_INS5_IJNSA_ILi8EEESI_EEENS5_IJSI_SC_EEEEEEEvNS4_8identityENS4_23SM90_TMA_LOAD_MULTICASTES1B_vS1C_EENS_8epilogue10collective6detail29Sm90TmaWarpSpecializedAdapterINS1G_15DefaultEpilogueISK_SL_SL_NS1F_6thread17LinearCombinationISK_Li1EffLNS1K_9ScaleType4KindE0ELNS_15FloatRoundStyleE2ESK_EENS1_15EpilogueDefaultEEEEEvvEEEEvNT_6ParamsE)
        /*0008*/ 	.word	0x000000a8


	//----- nvinfo : EIATTR_FRAME_SIZE
	.align		4
.L_12:
        /*000c*/ 	.byte	0x04, 0x11
        /*000e*/ 	.short	(.L_14 - .L_13)
	.align		4
.L_13:
        /*0010*/ 	.word	index@(_ZN7cutlass13device_kernelINS_4gemm6kernel13GemmUniversalIN4cute5tupleIJiiiiEEENS1_10collective13CollectiveMmaINS1_37MainloopSm90TmaGmmaWarpSpecializedFP8ILi3ENS5_IJNS4_1CILi2EEENSA_ILi1EEESC_EEENS1_35KernelTmaWarpSpecializedCooperativeEEENS5_IJNSA_ILi256EEENSA_ILi64EEENSA_ILi128EEEEEENS_12float_e5m2_tENS5_IJlSC_lEEESK_SL_NS4_8TiledMMAINS4_8MMA_AtomIJNS4_4SM904GMMA30MMA_64x64x32_F32E5M2E5M2_SS_TNILNSP_7ScaleInE1ELSR_1EEEEEENS4_6LayoutISD_NS5_IJSC_NSA_ILi0EEESV_EEEEENS5_IJNS4_10UnderscoreESY_SY_EEEEENS4_13SM90_TMA_LOADENS4_14ComposedLayoutINS4_7SwizzleILi3ELi4ELi3EEENS4_18smem_ptr_flag_bitsILi8EEENSU_INS5_IJNSA_ILi8EEESI_EEENS5_IJSI_SC_EEEEEEEvNS4_8identityENS4_23SM90_TMA_LOAD_MULTICASTES1B_vS1C_EENS_8epilogue10collective6detail29Sm90TmaWarpSpecializedAdapterINS1G_15DefaultEpilogueISK_SL_SL_NS1F_6thread17LinearCombinationISK_Li1EffLNS1K_9ScaleType4KindE0ELNS_15FloatRoundStyleE2ESK_EENS1_15EpilogueDefaultEEEEEvvEEEEvNT_6ParamsE)
        /*0014*/ 	.word	0x00000000


	//----- nvinfo : EIATTR_MIN_STACK_SIZE
	.align		4
.L_14:
        /*0018*/ 	.byte	0x04, 0x12
        /*001a*/ 	.short	(.L_16 - .L_15)
	.align		4
.L_15:
        /*001c*/ 	.word	index@(_ZN7cutlass13device_kernelINS_4gemm6kernel13GemmUniversalIN4cute5tupleIJiiiiEEENS1_10collective13CollectiveMmaINS1_37MainloopSm90TmaGmmaWarpSpecializedFP8ILi3ENS5_IJNS4_1CILi2EEENSA_ILi1EEESC_EEENS1_35KernelTmaWarpSpecializedCooperativeEEENS5_IJNSA_ILi256EEENSA_ILi64EEENSA_ILi128EEEEEENS_12float_e5m2_tENS5_IJlSC_lEEESK_SL_NS4_8TiledMMAINS4_8MMA_AtomIJNS4_4SM904GMMA30MMA_64x64x32_F32E5M2E5M2_SS_TNILNSP_7ScaleInE1ELSR_1EEEEEENS4_6LayoutISD_NS5_IJSC_NSA_ILi0EEESV_EEEEENS5_IJNS4_10UnderscoreESY_SY_EEEEENS4_13SM90_TMA_LOADENS4_14ComposedLayoutINS4_7SwizzleILi3ELi4ELi3EEENS4_18smem_ptr_flag_bitsILi8EEENSU_INS5_IJNSA_ILi8EEESI_EEENS5_IJSI_SC_EEEEEEEvNS4_8identityENS4_23SM90_TMA_LOAD_MULTICASTES1B_vS1C_EENS_8epilogue10collective6detail29Sm90TmaWarpSpecializedAdapterINS1G_15DefaultEpilogueISK_SL_SL_NS1F_6thread17LinearCombinationISK_Li1EffLNS1K_9ScaleType4KindE0ELNS_15FloatRoundStyleE2ESK_EENS1_15EpilogueDefaultEEEEEvvEEEEvNT_6ParamsE)
        /*0020*/ 	.word	0x00000000
.L_16:


//--------------------- .nv.compat                --------------------------
	.section	.nv.compat,"",@"SHT_CUDA_COMPAT_INFO"
	.align	4
        /*0000*/ 	.byte	0x02, 0x09, 0x01, 0x00, 0x02, 0x02, 0x04, 0x00, 0x02, 0x05, 0x05, 0x00, 0x03, 0x07, 0x01, 0x01
        /*0010*/ 	.byte	0x02, 0x03, 0x01, 0x00, 0x02, 0x06, 0x01, 0x00, 0x04, 0x0b, 0x08, 0x00, 0x00, 0x00, 0x00, 0x00
        /*0020*/ 	.byte	0x00, 0x00, 0x00, 0x00


//--------------------- .nv.info._ZN7cutlass13device_kernelINS_4gemm6kernel13GemmUniversalIN4cute5tupleIJiiiiEEENS1_10collective13CollectiveMmaINS1_37MainloopSm90TmaGmmaWarpSpecializedFP8ILi3ENS5_IJNS4_1CILi2EEENSA_ILi1EEESC_EEENS1_35KernelTmaWarpSpecializedCooperativeEEENS5_IJNSA_ILi256EEENSA_ILi64EEENSA_ILi128EEEEEENS_12float_e5m2_tENS5_IJlSC_lEEESK_SL_NS4_8TiledMMAINS4_8MMA_AtomIJNS4_4SM904GMMA30MMA_64x64x32_F32E5M2E5M2_SS_TNILNSP_7ScaleInE1ELSR_1EEEEEENS4_6LayoutISD_NS5_IJSC_NSA_ILi0EEESV_EEEEENS5_IJNS4_10UnderscoreESY_SY_EEEEENS4_13SM90_TMA_LOADENS4_14ComposedLayoutINS4_7SwizzleILi3ELi4ELi3EEENS4_18smem_ptr_flag_bitsILi8EEENSU_INS5_IJNSA_ILi8EEESI_EEENS5_IJSI_SC_EEEEEEEvNS4_8identityENS4_23SM90_TMA_LOAD_MULTICASTES1B_vS1C_EENS_8epilogue10collective6detail29Sm90TmaWarpSpecializedAdapterINS1G_15DefaultEpilogueISK_SL_SL_NS1F_6thread17LinearCombinationISK_Li1EffLNS1K_9ScaleType4KindE0ELNS_15FloatRoundStyleE2ESK_EENS1_15EpilogueDefaultEEEEEvvEEEEvNT_6ParamsE --------------------------
	.section	.nv.info._ZN7cutlass13device_kernelINS_4gemm6kernel13GemmUniversalIN4cute5tupleIJiiiiEEENS1_10collective13CollectiveMmaINS1_37MainloopSm90TmaGmmaWarpSpecializedFP8ILi3ENS5_IJNS4_1CILi2EEENSA_ILi1EEESC_EEENS1_35KernelTmaWarpSpecializedCooperativeEEENS5_IJNSA_ILi256EEENSA_ILi64EEENSA_ILi128EEEEEENS_12float_e5m2_tENS5_IJlSC_lEEESK_SL_NS4_8TiledMMAINS4_8MMA_AtomIJNS4_4SM904GMMA30MMA_64x64x32_F32E5M2E5M2_SS_TNILNSP_7ScaleInE1ELSR_1EEEEEENS4_6LayoutISD_NS5_IJSC_NSA_ILi0EEESV_EEEEENS5_IJNS4_10UnderscoreESY_SY_EEEEENS4_13SM90_TMA_LOADENS4_14ComposedLayoutINS4_7SwizzleILi3ELi4ELi3EEENS4_18smem_ptr_flag_bitsILi8EEENSU_INS5_IJNSA_ILi8EEESI_EEENS5_IJSI_SC_EEEEEEEvNS4_8identityENS4_23SM90_TMA_LOAD_MULTICASTES1B_vS1C_EENS_8epilogue10collective6detail29Sm90TmaWarpSpecializedAdapterINS1G_15DefaultEpilogueISK_SL_SL_NS1F_6thread17LinearCombinationISK_Li1EffLNS1K_9ScaleType4KindE0ELNS_15FloatRoundStyleE2ESK_EENS1_15EpilogueDefaultEEEEEvvEEEEvNT_6ParamsE,"",@"SHT_CUDA_INFO"
	.sectionflags	@""
	.align	4


	//----- nvinfo : EIATTR_CUDA_API_VERSION
	.align		4
        /*0000*/ 	.byte	0x04, 0x37
        /*0002*/ 	.short	(.L_18 - .L_17)
.L_17:
        /*0004*/ 	.word	0x00000082


	//----- nvinfo : EIATTR_KPARAM_INFO
	.align		4
.L_18:
        /*0008*/ 	.byte	0x04, 0x17
        /*000a*/ 	.short	(.L_20 - .L_19)
.L_19:
        /*000c*/ 	.word	0x00000000
        /*0010*/ 	.short	0x0000
        /*0012*/ 	.short	0x0070
        /*0014*/ 	.byte	0x00, 0xf0, 0x01, 0x10


	//----- nvinfo : EIATTR_SPARSE_MMA_MASK
	.align		4
.L_20:
        /*0018*/ 	.byte	0x03, 0x50
        /*001a*/ 	.short	0x0000


	//----- nvinfo : EIATTR_MAXREG_COUNT
	.align		4
        /*001c*/ 	.byte	0x03, 0x1b
        /*001e*/ 	.short	0x00a8


	//----- nvinfo : EIATTR_NUM_BARRIERS
	.align		4
        /*0020*/ 	.byte	0x02, 0x4c
        /*0022*/ 	.byte	0x01
	.zero		1


	//----- nvinfo : EIATTR_MERCURY_ISA_VERSION
	.align		4
        /*0024*/ 	.byte	0x03, 0x5f
        /*0026*/ 	.short	0x0101


	//----- nvinfo : EIATTR_INT_WARP_WIDE_INSTR_OFFSETS
	.align		4
        /*0028*/ 	.byte	0x04, 0x31
        /*002a*/ 	.short	(.L_22 - .L_21)


	//   ....[0]....
.L_21:
        /*002c*/ 	.word	0x00000480


	//   ....[1]....
        /*0030*/ 	.word	0x000004b0


	//   ....[2]....
        /*0034*/ 	.word	0x00000630


	//----- nvinfo : EIATTR_COOP_GROUP_MASK_REGIDS
	.align		4
.L_22:
        /*0038*/ 	.byte	0x04, 0x29
        /*003a*/ 	.short	(.L_24 - .L_23)


	//   ....[0]....
.L_23:
        /*003c*/ 	.word	0xffffffff


	//   ....[1]....
        /*0040*/ 	.word	0xffffffff


	//   ....[2]....
        /*0044*/ 	.word	0xffffffff


	//   ....[3]....
        /*0048*/ 	.word	0xffffffff


	//   ....[4]....
        /*004c*/ 	.word	0xffffffff


	//   ....[5]....
        /*0050*/ 	.word	0xffffffff


	//----- nvinfo : EIATTR_COOP_GROUP_INSTR_OFFSETS
	.align		4
.L_24:
        /*0054*/ 	.byte	0x04, 0x28
        /*0056*/ 	.short	(.L_26 - .L_25)


	//   ....[0]....
.L_25:
        /*0058*/ 	.word	0x00000060


	//   ....[1]....
        /*005c*/ 	.word	0x00000070


	//   ....[2]....
        /*0060*/ 	.word	0x00000130


	//   ....[3]....
        /*0064*/ 	.word	0x000002b0


	//   ....[4]....
        /*0068*/ 	.word	0x000007d0


	//   ....[5]....
        /*006c*/ 	.word	0x00001250


	//----- nvinfo : EIATTR_REG_RECONFIG
	.align		4
.L_26:
        /*0070*/ 	.byte	0x01, 0x54
	.zero		2


	//----- nvinfo : EIATTR_MBARRIER_INSTR_OFFSETS
	.align		4
        /*0074*/ 	.byte	0x04, 0x39
        /*0076*/ 	.short	(.L_28 - .L_27)


	//   ....[0]....
.L_27:
        /*0078*/ 	.word	0x00000230
        /*007c*/ 	.word	0x000000ff
        /*0080*/ 	.word	0x00000000
        /*0084*/ 	.short	0x0100
        /*0086*/ 	.byte	0x08
	.zero		1


	//   ....[1]....
        /*0088*/ 	.word	0x00000240
        /*008c*/ 	.word	0x000000ff
        /*0090*/ 	.word	0x00000018
        /*0094*/ 	.short	0x0100
        /*0096*/ 	.byte	0x08
	.zero		1


	//   ....[2]....
        /*0098*/ 	.word	0x00000250
        /*009c*/ 	.word	0x000000ff
        /*00a0*/ 	.word	0x00000008
        /*00a4*/ 	.short	0x0100
        /*00a6*/ 	.byte	0x08
	.zero		1


	//   ....[3]....
        /*00a8*/ 	.word	0x00000260
        /*00ac*/ 	.word	0x000000ff
        /*00b0*/ 	.word	0x00000020
        /*00b4*/ 	.short	0x0100
        /*00b6*/ 	.byte	0x08
	.zero		1


	//   ....[4]....
        /*00b8*/ 	.word	0x00000270
        /*00bc*/ 	.word	0x000000ff
        /*00c0*/ 	.word	0x00000010
        /*00c4*/ 	.short	0x0100
        /*00c6*/ 	.byte	0x08
	.zero		1


	//   ....[5]....
        /*00c8*/ 	.word	0x00000280
        /*00cc*/ 	.word	0x000000ff
        /*00d0*/ 	.word	0x00000028
        /*00d4*/ 	.short	0x0100
        /*00d6*/ 	.byte	0x08
	.zero		1


	//   ....[6]....
        /*00d8*/ 	.word	0x000006c0
        /*00dc*/ 	.word	0x000000ff
        /*00e0*/ 	.word	0x00000040
        /*00e4*/ 	.short	0x0100
        /*00e6*/ 	.byte	0x06
	.zero		1


	//   ....[7]....
        /*00e8*/ 	.word	0x00000760
        /*00ec*/ 	.word	0x000000ff
        /*00f0*/ 	.word	0x00000048
        /*00f4*/ 	.short	0x0100
        /*00f6*/ 	.byte	0x06
	.zero		1


	//   ....[8]....
        /*00f8*/ 	.word	0x00001780
        /*00fc*/ 	.word	0x000000ff
        /*0100*/ 	.word	0x00000000
        /*0104*/ 	.short	0x010a
        /*0106*/ 	.byte	0x06
	.zero		1


	//   ....[9]....
        /*0108*/ 	.word	0x000017c0
        /*010c*/ 	.word	0x000000ff
        /*0110*/ 	.word	0x00000000
        /*0114*/ 	.short	0x010a
        /*0116*/ 	.byte	0x06
	.zero		1


	//   ....[10]....
        /*0118*/ 	.word	0x000022b0
        /*011c*/ 	.word	0x000000ff
        /*0120*/ 	.word	0x00000000
        /*0124*/ 	.short	0x010a
        /*0126*/ 	.byte	0x0d
	.zero		1


	//   ....[11]....
        /*0128*/ 	.word	0x000022f0
        /*012c*/ 	.word	0x000000ff
        /*0130*/ 	.word	0x00000000
        /*0134*/ 	.short	0x010a
        /*0136*/ 	.byte	0x0d
	.zero		1


	//   ....[12]....
        /*0138*/ 	.word	0x00002ae0
        /*013c*/ 	.word	0x0000000e
        /*0140*/ 	.word	0x00000000
        /*0144*/ 	.short	0x0101
        /*0146*/ 	.byte	0x3f
	.zero		1


	//   ....[13]....
        /*0148*/ 	.word	0x00003180
        /*014c*/ 	.word	0x0000000c
        /*0150*/ 	.word	0x00000000
        /*0154*/ 	.short	0x0101
        /*0156*/ 	.byte	0x3f
	.zero		1


	//   ....[14]....
        /*0158*/ 	.word	0x00008c00
        /*015c*/ 	.word	0x00000015
        /*0160*/ 	.word	0x00000018
        /*0164*/ 	.short	0x010a
        /*0166*/ 	.byte	0x3f
	.zero		1


	//   ....[15]....
        /*0168*/ 	.word	0x00008f80
        /*016c*/ 	.word	0x00000008
        /*0170*/ 	.word	0x00000048
        /*0174*/ 	.short	0x0101
        /*0176*/ 	.byte	0x3f
	.zero		1


	//   ....[16]....
        /*0178*/ 	.word	0x000096b0
        /*017c*/ 	.word	0x00000004
        /*0180*/ 	.word	0x00000000
        /*0184*/ 	.short	0x010a
        /*0186*/ 	.byte	0x3f
	.zero		1


	//   ....[17]....
        /*0188*/ 	.word	0x00009730
        /*018c*/ 	.word	0x00000006
        /*0190*/ 	.word	0x00000000
        /*0194*/ 	.short	0x010a
        /*0196*/ 	.byte	0x3f
	.zero		1


	//   ....[18]....
        /*0198*/ 	.word	0x000097c0
        /*019c*/ 	.word	0x00000003
        /*01a0*/ 	.word	0x00000000
        /*01a4*/ 	.short	0x010a
        /*01a6*/ 	.byte	0x3f
	.zero		1


	//   ....[19]....
        /*01a8*/ 	.word	0x00009830
        /*01ac*/ 	.word	0x0000000d
        /*01b0*/ 	.word	0x00000000
        /*01b4*/ 	.short	0x010a
        /*01b6*/ 	.byte	0x3f
	.zero		1


	//   ....[20]....
        /*01b8*/ 	.word	0x00009890
        /*01bc*/ 	.word	0x0000000f
        /*01c0*/ 	.word	0x00000000
        /*01c4*/ 	.short	0x010a
        /*01c6*/ 	.byte	0x3f
	.zero		1


	//   ....[21]....
        /*01c8*/ 	.word	0x00009960
        /*01cc*/ 	.word	0x00000015
        /*01d0*/ 	.word	0x00000018
        /*01d4*/ 	.short	0x010a
        /*01d6*/ 	.byte	0x3f
	.zero		1


	//   ....[22]....
        /*01d8*/ 	.word	0x00009a30
        /*01dc*/ 	.word	0x00000004
        /*01e0*/ 	.word	0x00000000
        /*01e4*/ 	.short	0x010a
        /*01e6*/ 	.byte	0x3f
	.zero		1


	//   ....[23]....
        /*01e8*/ 	.word	0x00009a80
        /*01ec*/ 	.word	0x00000006
        /*01f0*/ 	.word	0x00000000
        /*01f4*/ 	.short	0x010a
        /*01f6*/ 	.byte	0x3f
	.zero		1


	//----- nvinfo : EIATTR_NUM_MBARRIERS
	.align		4
.L_28:
        /*01f8*/ 	.byte	0x03, 0x38
        /*01fa*/ 	.short	0x0008


	//----- nvinfo : EIATTR_EXIT_INSTR_OFFSETS
	.align		4
        /*01fc*/ 	.byte	0x04, 0x1c
        /*01fe*/ 	.short	(.L_30 - .L_29)


	//   ....[0]....
.L_29:
        /*0200*/ 	.word	0x00000930


	//   ....[1]....
        /*0204*/ 	.word	0x00001120


	//   ....[2]....
        /*0208*/ 	.word	0x00008310


	//   ....[3]....
        /*020c*/ 	.word	0x00008870


	//   ....[4]....
        /*0210*/ 	.word	0x00009810


	//----- nvinfo : EIATTR_MAX_THREADS
	.align		4
.L_30:
        /*0214*/ 	.byte	0x04, 0x05
        /*0216*/ 	.short	(.L_32 - .L_31)
.L_31:
        /*0218*/ 	.word	0x00000180
        /*021c*/ 	.word	0x00000001
        /*0220*/ 	.word	0x00000001


	//----- nvinfo : EIATTR_CRS_STACK_SIZE
	.align		4
.L_32:
        /*0224*/ 	.byte	0x04, 0x1e
        /*0226*/ 	.short	(.L_34 - .L_33)
.L_33:
        /*0228*/ 	.word	0x00000000


	//----- nvinfo : EIATTR_CBANK_PARAM_SIZE
	.align		4
.L_34:
        /*022c*/ 	.byte	0x03, 0x19
        /*022e*/ 	.short	0x0470


	//----- nvinfo : EIATTR_PARAM_CBANK
	.align		4
        /*0230*/ 	.byte	0x04, 0x0a
        /*0232*/ 	.short	(.L_36 - .L_35)
	.align		4
.L_35:
        /*0234*/ 	.word	index@(.nv.constant0._ZN7cutlass13device_kernelINS_4gemm6kernel13GemmUniversalIN4cute5tupleIJiiiiEEENS1_10collective13CollectiveMmaINS1_37MainloopSm90TmaGmmaWarpSpecializedFP8ILi3ENS5_IJNS4_1CILi2EEENSA_ILi1EEESC_EEENS1_35KernelTmaWarpSpecializedCooperativeEEENS5_IJNSA_ILi256EEENSA_ILi64EEENSA_ILi128EEEEEENS_12float_e5m2_tENS5_IJlSC_lEEESK_SL_NS4_8TiledMMAINS4_8MMA_AtomIJNS4_4SM904GMMA30MMA_64x64x32_F32E5M2E5M2_SS_TNILNSP_7ScaleInE1ELSR_1EEEEEENS4_6LayoutISD_NS5_IJSC_NSA_ILi0EEESV_EEEEENS5_IJNS4_10UnderscoreESY_SY_EEEEENS4_13SM90_TMA_LOADENS4_14ComposedLayoutINS4_7SwizzleILi3ELi4ELi3EEENS4_18smem_ptr_flag_bitsILi8EEENSU_INS5_IJNSA_ILi8EEESI_EEENS5_IJSI_SC_EEEEEEEvNS4_8identityENS4_23SM90_TMA_LOAD_MULTICASTES1B_vS1C_EENS_8epilogue10collective6detail29Sm90TmaWarpSpecializedAdapterINS1G_15DefaultEpilogueISK_SL_SL_NS1F_6thread17LinearCombinationISK_Li1EffLNS1K_9ScaleType4KindE0ELNS_15FloatRoundStyleE2ESK_EENS1_15EpilogueDefaultEEEEEvvEEEEvNT_6ParamsE)
        /*0238*/ 	.short	0x0210
        /*023a*/ 	.short	0x0470


	//----- nvinfo : EIATTR_SW_WAR
	.align		4
.L_36:
        /*023c*/ 	.byte	0x04, 0x36
        /*023e*/ 	.short	(.L_38 - .L_37)
.L_37:
        /*0240*/ 	.word	0x00000008
.L_38:


//--------------------- .nv.callgraph             --------------------------
	.section	.nv.callgraph,"",@"SHT_CUDA_CALLGRAPH"
	.align	4
	.sectionentsize	8
	.align		4
        /*0000*/ 	.word	0x00000000
	.align		4
        /*0004*/ 	.word	0xffffffff
	.align		4
        /*0008*/ 	.word	0x00000000
	.align		4
        /*000c*/ 	.word	0xfffffffe
	.align		4
        /*0010*/ 	.word	0x00000000
	.align		4
        /*0014*/ 	.word	0xfffffffd
	.align		4
        /*0018*/ 	.word	0x00000000
	.align		4
        /*001c*/ 	.word	0xfffffffc


//--------------------- .nv.constant4             --------------------------
	.section	.nv.constant4,"a",@progbits
	.align	8
	.align		8
.nv.constant4:
        /*0000*/ 	.dword	_ZN39_INTERNAL_7d72dd7a_4_k_cu_c217c69a_52544cuda3std3__45__cpo5beginE
	.align		8
        /*0008*/ 	.dword	_ZN39_INTERNAL_7d72dd7a_4_k_cu_c217c69a_52544cuda3std3__45__cpo3endE
	.align		8
        /*0010*/ 	.dword	_ZN39_INTERNAL_7d72dd7a_4_k_cu_c217c69a_52544cuda3std3__45__cpo6cbeginE
	.align		8
        /*0018*/ 	.dword	_ZN39_INTERNAL_7d72dd7a_4_k_cu_c217c69a_52544cuda3std3__45__cpo4cendE
	.align		8
        /*0020*/ 	.dword	_ZN39_INTERNAL_7d72dd7a_4_k_cu_c217c69a_52544cuda3std3__441_GLOBAL__N__7d72dd7a_4_k_cu_c217c69a_52546ignoreE
	.align		8
        /*0028*/ 	.dword	_ZN39_INTERNAL_7d72dd7a_4_k_cu_c217c69a_52544cuda3std3__419piecewise_constructE
	.align		8
        /*0030*/ 	.dword	_ZN39_INTERNAL_7d72dd7a_4_k_cu_c217c69a_52544cuda3std3__48in_placeE
	.align		8
        /*0038*/ 	.dword	_ZN39_INTERNAL_7d72dd7a_4_k_cu_c217c69a_52544cuda3std6ranges3__45__cpo4swapE
	.align		8
        /*0040*/ 	.dword	_ZN39_INTERNAL_7d72dd7a_4_k_cu_c217c69a_52544cuda3std6ranges3__45__cpo9iter_moveE
	.align		8
        /*0048*/ 	.dword	_ZN39_INTERNAL_7d72dd7a_4_k_cu_c217c69a_52544cute7productE
	.align		8
        /*0050*/ 	.dword	_ZN39_INTERNAL_7d72dd7a_4_k_cu_c217c69a_52544cute1_E


//--------------------- .text._ZN7cutlass13device_kernelINS_4gemm6kernel13GemmUniversalIN4cute5tupleIJiiiiEEENS1_10collective13CollectiveMmaINS1_37MainloopSm90TmaGmmaWarpSpecializedFP8ILi3ENS5_IJNS4_1CILi2EEENSA_ILi1EEESC_EEENS1_35KernelTmaWarpSpecializedCooperativeEEENS5_IJNSA_ILi256EEENSA_ILi64EEENSA_ILi128EEEEEENS_12float_e5m2_tENS5_IJlSC_lEEESK_SL_NS4_8TiledMMAINS4_8MMA_AtomIJNS4_4SM904GMMA30MMA_64x64x32_F32E5M2E5M2_SS_TNILNSP_7ScaleInE1ELSR_1EEEEEENS4_6LayoutISD_NS5_IJSC_NSA_ILi0EEESV_EEEEENS5_IJNS4_10UnderscoreESY_SY_EEEEENS4_13SM90_TMA_LOADENS4_14ComposedLayoutINS4_7SwizzleILi3ELi4ELi3EEENS4_18smem_ptr_flag_bitsILi8EEENSU_INS5_IJNSA_ILi8EEESI_EEENS5_IJSI_SC_EEEEEEEvNS4_8identityENS4_23SM90_TMA_LOAD_MULTICASTES1B_vS1C_EENS_8epilogue10collective6detail29Sm90TmaWarpSpecializedAdapterINS1G_15DefaultEpilogueISK_SL_SL_NS1F_6thread17LinearCombinationISK_Li1EffLNS1K_9ScaleType4KindE0ELNS_15FloatRoundStyleE2ESK_EENS1_15EpilogueDefaultEEEEEvvEEEEvNT_6ParamsE --------------------------
	.section	.text._ZN7cutlass13device_kernelINS_4gemm6kernel13GemmUniversalIN4cute5tupleIJiiiiEEENS1_10collective13CollectiveMmaINS1_37MainloopSm90TmaGmmaWarpSpecializedFP8ILi3ENS5_IJNS4_1CILi2EEENSA_ILi1EEESC_EEENS1_35KernelTmaWarpSpecializedCooperativeEEENS5_IJNSA_ILi256EEENSA_ILi64EEENSA_ILi128EEEEEENS_12float_e5m2_tENS5_IJlSC_lEEESK_SL_NS4_8TiledMMAINS4_8MMA_AtomIJNS4_4SM904GMMA30MMA_64x64x32_F32E5M2E5M2_SS_TNILNSP_7ScaleInE1ELSR_1EEEEEENS4_6LayoutISD_NS5_IJSC_NSA_ILi0EEESV_EEEEENS5_IJNS4_10UnderscoreESY_SY_EEEEENS4_13SM90_TMA_LOADENS4_14ComposedLayoutINS4_7SwizzleILi3ELi4ELi3EEENS4_18smem_ptr_flag_bitsILi8EEENSU_INS5_IJNSA_ILi8EEESI_EEENS5_IJSI_SC_EEEEEEEvNS4_8identityENS4_23SM90_TMA_LOAD_MULTICASTES1B_vS1C_EENS_8epilogue10collective6detail29Sm90TmaWarpSpecializedAdapterINS1G_15DefaultEpilogueISK_SL_SL_NS1F_6thread17LinearCombinationISK_Li1EffLNS1K_9ScaleType4KindE0ELNS_15FloatRoundStyleE2ESK_EENS1_15EpilogueDefaultEEEEEvvEEEEvNT_6ParamsE,"ax",@progbits
	.align	128
.text._ZN7cutlass13device_kernelINS_4gemm6kernel13GemmUniversalIN4cute5tupleIJiiiiEEENS1_10collective13CollectiveMmaINS1_37MainloopSm90TmaGmmaWarpSpecializedFP8ILi3ENS5_IJNS4_1CILi2EEENSA_ILi1EEESC_EEENS1_35KernelTmaWarpSpecializedCooperativeEEENS5_IJNSA_ILi256EEENSA_ILi64EEENSA_ILi128EEEEEENS_12float_e5m2_tENS5_IJlSC_lEEESK_SL_NS4_8TiledMMAINS4_8MMA_AtomIJNS4_4SM904GMMA30MMA_64x64x32_F32E5M2E5M2_SS_TNILNSP_7ScaleInE1ELSR_1EEEEEENS4_6LayoutISD_NS5_IJSC_NSA_ILi0EEESV_EEEEENS5_IJNS4_10UnderscoreESY_SY_EEEEENS4_13SM90_TMA_LOADENS4_14ComposedLayoutINS4_7SwizzleILi3ELi4ELi3EEENS4_18smem_ptr_flag_bitsILi8EEENSU_INS5_IJNSA_ILi8EEESI_EEENS5_IJSI_SC_EEEEEEEvNS4_8identityENS4_23SM90_TMA_LOAD_MULTICASTES1B_vS1C_EENS_8epilogue10collective6detail29Sm90TmaWarpSpecializedAdapterINS1G_15DefaultEpilogueISK_SL_SL_NS1F_6thread17LinearCombinationISK_Li1EffLNS1K_9ScaleType4KindE0ELNS_15FloatRoundStyleE2ESK_EENS1_15EpilogueDefaultEEEEEvvEEEEvNT_6ParamsE:
        .type           _ZN7cutlass13device_kernelINS_4gemm6kernel13GemmUniversalIN4cute5tupleIJiiiiEEENS1_10collective13CollectiveMmaINS1_37MainloopSm90TmaGmmaWarpSpecializedFP8ILi3ENS5_IJNS4_1CILi2EEENSA_ILi1EEESC_EEENS1_35KernelTmaWarpSpecializedCooperativeEEENS5_IJNSA_ILi256EEENSA_ILi64EEENSA_ILi128EEEEEENS_12float_e5m2_tENS5_IJlSC_lEEESK_SL_NS4_8TiledMMAINS4_8MMA_AtomIJNS4_4SM904GMMA30MMA_64x64x32_F32E5M2E5M2_SS_TNILNSP_7ScaleInE1ELSR_1EEEEEENS4_6LayoutISD_NS5_IJSC_NSA_ILi0EEESV_EEEEENS5_IJNS4_10UnderscoreESY_SY_EEEEENS4_13SM90_TMA_LOADENS4_14ComposedLayoutINS4_7SwizzleILi3ELi4ELi3EEENS4_18smem_ptr_flag_bitsILi8EEENSU_INS5_IJNSA_ILi8EEESI_EEENS5_IJSI_SC_EEEEEEEvNS4_8identityENS4_23SM90_TMA_LOAD_MULTICASTES1B_vS1C_EENS_8epilogue10collective6detail29Sm90TmaWarpSpecializedAdapterINS1G_15DefaultEpilogueISK_SL_SL_NS1F_6thread17LinearCombinationISK_Li1EffLNS1K_9ScaleType4KindE0ELNS_15FloatRoundStyleE2ESK_EENS1_15EpilogueDefaultEEEEEvvEEEEvNT_6ParamsE,@function
        .size           _ZN7cutlass13device_kernelINS_4gemm6kernel13GemmUniversalIN4cute5tupleIJiiiiEEENS1_10collective13CollectiveMmaINS1_37MainloopSm90TmaGmmaWarpSpecializedFP8ILi3ENS5_IJNS4_1CILi2EEENSA_ILi1EEESC_EEENS1_35KernelTmaWarpSpecializedCooperativeEEENS5_IJNSA_ILi256EEENSA_ILi64EEENSA_ILi128EEEEEENS_12float_e5m2_tENS5_IJlSC_lEEESK_SL_NS4_8TiledMMAINS4_8MMA_AtomIJNS4_4SM904GMMA30MMA_64x64x32_F32E5M2E5M2_SS_TNILNSP_7ScaleInE1ELSR_1EEEEEENS4_6LayoutISD_NS5_IJSC_NSA_ILi0EEESV_EEEEENS5_IJNS4_10UnderscoreESY_SY_EEEEENS4_13SM90_TMA_LOADENS4_14ComposedLayoutINS4_7SwizzleILi3ELi4ELi3EEENS4_18smem_ptr_flag_bitsILi8EEENSU_INS5_IJNSA_ILi8EEESI_EEENS5_IJSI_SC_EEEEEEEvNS4_8identityENS4_23SM90_TMA_LOAD_MULTICASTES1B_vS1C_EENS_8epilogue10collective6detail29Sm90TmaWarpSpecializedAdapterINS1G_15DefaultEpilogueISK_SL_SL_NS1F_6thread17LinearCombinationISK_Li1EffLNS1K_9ScaleType4KindE0ELNS_15FloatRoundStyleE2ESK_EENS1_15EpilogueDefaultEEEEEvvEEEEvNT_6ParamsE,(.L_x_204 - _ZN7cutlass13device_kernelINS_4gemm6kernel13GemmUniversalIN4cute5tupleIJiiiiEEENS1_10collective13CollectiveMmaINS1_37MainloopSm90TmaGmmaWarpSpecializedFP8ILi3ENS5_IJNS4_1CILi2EEENSA_ILi1EEESC_EEENS1_35KernelTmaWarpSpecializedCooperativeEEENS5_IJNSA_ILi256EEENSA_ILi64EEENSA_ILi128EEEEEENS_12float_e5m2_tENS5_IJlSC_lEEESK_SL_NS4_8TiledMMAINS4_8MMA_AtomIJNS4_4SM904GMMA30MMA_64x64x32_F32E5M2E5M2_SS_TNILNSP_7ScaleInE1ELSR_1EEEEEENS4_6LayoutISD_NS5_IJSC_NSA_ILi0EEESV_EEEEENS5_IJNS4_10UnderscoreESY_SY_EEEEENS4_13SM90_TMA_LOADENS4_14ComposedLayoutINS4_7SwizzleILi3ELi4ELi3EEENS4_18smem_ptr_flag_bitsILi8EEENSU_INS5_IJNSA_ILi8EEESI_EEENS5_IJSI_SC_EEEEEEEvNS4_8identityENS4_23SM90_TMA_LOAD_MULTICASTES1B_vS1C_EENS_8epilogue10collective6detail29Sm90TmaWarpSpecializedAdapterINS1G_15DefaultEpilogueISK_SL_SL_NS1F_6thread17LinearCombinationISK_Li1EffLNS1K_9ScaleType4KindE0ELNS_15FloatRoundStyleE2ESK_EENS1_15EpilogueDefaultEEEEEvvEEEEvNT_6ParamsE)
        .other          _ZN7cutlass13device_kernelINS_4gemm6kernel13GemmUniversalIN4cute5tupleIJiiiiEEENS1_10collective13CollectiveMmaINS1_37MainloopSm90TmaGmmaWarpSpecializedFP8ILi3ENS5_IJNS4_1CILi2EEENSA_ILi1EEESC_EEENS1_35KernelTmaWarpSpecializedCooperativeEEENS5_IJNSA_ILi256EEENSA_ILi64EEENSA_ILi128EEEEEENS_12float_e5m2_tENS5_IJlSC_lEEESK_SL_NS4_8TiledMMAINS4_8MMA_AtomIJNS4_4SM904GMMA30MMA_64x64x32_F32E5M2E5M2_SS_TNILNSP_7ScaleInE1ELSR_1EEEEEENS4_6LayoutISD_NS5_IJSC_NSA_ILi0EEESV_EEEEENS5_IJNS4_10UnderscoreESY_SY_EEEEENS4_13SM90_TMA_LOADENS4_14ComposedLayoutINS4_7SwizzleILi3ELi4ELi3EEENS4_18smem_ptr_flag_bitsILi8EEENSU_INS5_IJNSA_ILi8EEESI_EEENS5_IJSI_SC_EEEEEEEvNS4_8identityENS4_23SM90_TMA_LOAD_MULTICASTES1B_vS1C_EENS_8epilogue10collective6detail29Sm90TmaWarpSpecializedAdapterINS1G_15DefaultEpilogueISK_SL_SL_NS1F_6thread17LinearCombinationISK_Li1EffLNS1K_9ScaleType4KindE0ELNS_15FloatRoundStyleE2ESK_EENS1_15EpilogueDefaultEEEEEvvEEEEvNT_6ParamsE,@"STO_CUDA_ENTRY STV_DEFAULT"
_ZN7cutlass13device_kernelINS_4gemm6kernel13GemmUniversalIN4cute5tupleIJiiiiEEENS1_10collective13CollectiveMmaINS1_37MainloopSm90TmaGmmaWarpSpecializedFP8ILi3ENS5_IJNS4_1CILi2EEENSA_ILi1EEESC_EEENS1_35KernelTmaWarpSpecializedCooperativeEEENS5_IJNSA_ILi256EEENSA_ILi64EEENSA_ILi128EEEEEENS_12float_e5m2_tENS5_IJlSC_lEEESK_SL_NS4_8TiledMMAINS4_8MMA_AtomIJNS4_4SM904GMMA30MMA_64x64x32_F32E5M2E5M2_SS_TNILNSP_7ScaleInE1ELSR_1EEEEEENS4_6LayoutISD_NS5_IJSC_NSA_ILi0EEESV_EEEEENS5_IJNS4_10UnderscoreESY_SY_EEEEENS4_13SM90_TMA_LOADENS4_14ComposedLayoutINS4_7SwizzleILi3ELi4ELi3EEENS4_18smem_ptr_flag_bitsILi8EEENSU_INS5_IJNSA_ILi8EEESI_EEENS5_IJSI_SC_EEEEEEEvNS4_8identityENS4_23SM90_TMA_LOAD_MULTICASTES1B_vS1C_EENS_8epilogue10collective6detail29Sm90TmaWarpSpecializedAdapterINS1G_15DefaultEpilogueISK_SL_SL_NS1F_6thread17LinearCombinationISK_Li1EffLNS1K_9ScaleType4KindE0ELNS_15FloatRoundStyleE2ESK_EENS1_15EpilogueDefaultEEEEEvvEEEEvNT_6ParamsE:
[----:B------:R-:W-:Y:S01]  /*0000*/  LDC R1, c[0x0][0x28] ;  /* 0x00000a00ff017b82 */ /* 0x000fe20000000800 */
[----:B------:R-:W0:Y:S01]  /*0010*/  S2R R0, SR_TID.X ;  /* 0x0000000000007919 */ /* 0x000e220000002100 */
[----:B------:R-:W-:Y:S01]  /*0020*/  ELECT P0, URZ, PT ;  /* 0x00000000003f782f */ /* 0x000fe20003800000 */
[----:B------:R-:W-:Y:S01]  /*0030*/  BSSY B0, `(.L_x_0) ;  /* 0x000000f000007945 */ /* 0x000fe20003800000 */
[--C-:B0-----:R-:W-:Y:S02]  /*0040*/  SHF.R.U32.HI R2, RZ, 0x5, R0.reuse ;  /* 0x00000005ff027819 */ /* 0x101fe40000011600 */
[----:B------:R-:W-:-:S03]  /*0050*/  SHF.R.U32.HI R3, RZ, 0x7, R0 ;  /* 0x00000007ff037819 */ /* 0x000fc60000011600 */
[----:B------:R-:W0:Y:S04]  /*0060*/  SHFL.IDX PT, R7, R2, RZ, 0x1f ;  /* 0x00001fff02077589 */ /* 0x000e2800000e0000 */
[----:B------:R-:W1:Y:S01]  /*0070*/  SHFL.IDX PT, R3, R3, RZ, 0x1f ;  /* 0x00001fff03037589 */ /* 0x000e6200000e0000 */
[----:B0-----:R-:W-:-:S13]  /*0080*/  ISETP.NE.OR P0, PT, R7, RZ, !P0 ;  /* 0x000000ff0700720c */ /* 0x001fda0004705670 */
[----:B-1----:R-:W-:Y:S05]  /*0090*/  @P0 BRA `(.L_x_1) ;  /* 0x0000000000200947 */ /* 0x002fea0003800000 */
[----:B------:R-:W-:Y:S02]  /*00a0*/  ULDC.64 UR4, c[0x0][0x198] ;  /* 0x0000660000047ab9 */ /* 0x000fe40000000a00 */
[----:B------:R-:W-:Y:S02]  /*00b0*/  UIADD3 UR6, UP0, UR4, 0xf0, URZ ;  /* 0x000000f004067890 */ /* 0x000fe4000ff1e03f */
[----:B------:R-:W-:Y:S02]  /*00c0*/  UIADD3 UR4, UP1, UR4, 0x1f0, URZ ;  /* 0x000001f004047890 */ /* 0x000fe4000ff3e03f */
[----:B------:R-:W-:Y:S02]  /*00d0*/  UIADD3.X UR7, URZ, UR5, URZ, UP0, !UPT ;  /* 0x000000053f077290 */ /* 0x000fe400087fe43f */
[----:B------:R-:W-:-:S07]  /*00e0*/  UIADD3.X UR5, URZ, UR5, URZ, UP1, !UPT ;  /* 0x000000053f057290 */ /* 0x000fce0008ffe43f */
[----:B------:R0:W-:Y:S02]  /*00f0*/  UTMACCTL.PF [UR6] ;  /* 0x00000000060079b9 */ /* 0x0001e40008040000 */
[----:B------:R0:W-:Y:S02]  /*0100*/  UTMACCTL.PF [UR4] ;  /* 0x00000000040079b9 */ /* 0x0001e40008040000 */
[----:B0-----:R-:W-:Y:S01]  /*0110*/  NOP ;  /* 0x0000000000007918 */ /* 0x001fe20000000000 */
.L_x_1:
[----:B------:R-:W-:Y:S05]  /*0120*/  BSYNC B0 ;  /* 0x0000000000007941 */ /* 0x000fea0003800000 */
.L_x_0:
[----:B------:R-:W0:Y:S02]  /*0130*/  SHFL.IDX PT, R4, R2, RZ, 0x1f ;  /* 0x00001fff02047589 */ /* 0x000e2400000e0000 */
[----:B0-----:R-:W-:-:S13]  /*0140*/  ISETP.NE.AND P0, PT, R4, RZ, PT ;  /* 0x000000ff0400720c */ /* 0x001fda0003f05270 */
[----:B------:R-:W-:Y:S05]  /*0150*/  @P0 BRA `(.L_x_2) ;  /* 0x0000000000500947 */ /* 0x000fea0003800000 */
[----:B------:R-:W0:Y:S01]  /*0160*/  S2UR UR8, SR_CgaCtaId ;  /* 0x00000000000879c3 */ /* 0x000e220000008800 */
[----:B------:R-:W-:Y:S01]  /*0170*/  UMOV UR4, 0x400 ;  /* 0x0000040000047882 */ /* 0x000fe20000000000 */
[----:B------:R-:W-:Y:S01]  /*0180*/  UMOV UR5, 0x1 ;  /* 0x0000000100057882 */ /* 0x000fe20000000000 */
[----:B------:R-:W-:Y:S01]  /*0190*/  UMOV UR6, 0x4 ;  /* 0x0000000400067882 */ /* 0x000fe20000000000 */
[----:B------:R-:W-:Y:S01]  /*01a0*/  ELECT P0, URZ, PT ;  /* 0x00000000003f782f */ /* 0x000fe20003800000 */
[----:B------:R-:W-:-:S04]  /*01b0*/  UIADD3 UR6, -UR6, 0x100000, URZ ;  /* 0x0010000006067890 */ /* 0x000fc8000fffe13f */
[----:B------:R-:W-:Y:S02]  /*01c0*/  USHF.L.U32 UR7, UR6, 0xb, URZ ;  /* 0x0000000b06077899 */ /* 0x000fe4000800063f */
[----:B------:R-:W-:Y:S02]  /*01d0*/  USHF.L.U32 UR6, UR6, 0x1, URZ ;  /* 0x0000000106067899 */ /* 0x000fe4000800063f */
[----:B0-----:R-:W-:Y:S02]  /*01e0*/  ULEA UR8, UR8, UR4, 0x18 ;  /* 0x0000000408087291 */ /* 0x001fe4000f8ec03f */
[----:B------:R-:W-:-:S04]  /*01f0*/  UIADD3 UR4, -UR5, 0x100000, URZ ;  /* 0x0010000005047890 */ /* 0x000fc8000fffe13f */
[----:B------:R-:W-:Y:S02]  /*0200*/  USHF.L.U32 UR5, UR4, 0xb, URZ ;  /* 0x0000000b04057899 */ /* 0x000fe4000800063f */
[----:B------:R-:W-:Y:S01]  /*0210*/  USHF.L.U32 UR4, UR4, 0x1, URZ ;  /* 0x0000000104047899 */ /* 0x000fe2000800063f */
[----:B------:R-:W0:Y:S11]  /*0220*/  FENCE.VIEW.ASYNC.S ;  /* 0x00000000000073c6 */ /* 0x000e360000000000 */
[----:B0-----:R0:W1:Y:S01]  /*0230*/  SYNCS.EXCH.64 URZ, [UR8], UR4 ;  /* 0x00000004083f75b2 */ /* 0x0010620008000100 */
[----:B------:R0:W2:Y:S01]  /*0240*/  SYNCS.EXCH.64 URZ, [UR8+0x18], UR6 ;  /* 0x00001806083f75b2 */ /* 0x0000a20008000100 */
[----:B------:R0:W3:Y:S01]  /*0250*/  SYNCS.EXCH.64 URZ, [UR8+0x8], UR4 ;  /* 0x00000804083f75b2 */ /* 0x0000e20008000100 */
[----:B------:R0:W4:Y:S01]  /*0260*/  SYNCS.EXCH.64 URZ, [UR8+0x20], UR6 ;  /* 0x00002006083f75b2 */ /* 0x0001220008000100 */
[----:B------:R0:W0:Y:S01]  /*0270*/  SYNCS.EXCH.64 URZ, [UR8+0x10], UR4 ;  /* 0x00001004083f75b2 */ /* 0x0000220008000100 */
[----:B------:R0:W0:Y:S01]  /*0280*/  SYNCS.EXCH.64 URZ, [UR8+0x28], UR6 ;  /* 0x00002806083f75b2 */ /* 0x0000220008000100 */
[----:B------:R-:W-:Y:S01]  /*0290*/  NOP ;  /* 0x0000000000007918 */ /* 0x000fe20000000000 */
.L_x_2:
[----:B------:R-:W-:Y:S01]  /*02a0*/  SHF.R.S32.HI R5, RZ, 0x1f, R0 ;  /* 0x0000001fff057819 */ /* 0x000fe20000011400 */
[----:B------:R-:W5:Y:S01]  /*02b0*/  SHFL.IDX PT, R2, R2, RZ, 0x1f ;  /* 0x00001fff02027589 */ /* 0x000f6200000e0000 */
[----:B0-----:R-:W0:Y:S01]  /*02c0*/  S2UR UR8, SR_CTAID.X ;  /* 0x00000000000879c3 */ /* 0x001e220000002500 */
[----:B------:R-:W-:Y:S02]  /*02d0*/  ELECT P0, URZ, PT ;  /* 0x00000000003f782f */ /* 0x000fe40003800000 */
[----:B------:R-:W-:Y:S01]  /*02e0*/  LEA.HI R5, R5, R0, RZ, 0x7 ;  /* 0x0000000005057211 */ /* 0x000fe200078f38ff */
[----:B------:R-:W1:Y:S01]  /*02f0*/  S2R R8, SR_CTAID.Y ;  /* 0x0000000000087919 */ /* 0x000e620000002600 */
[----:B------:R-:W-:Y:S01]  /*0300*/  SHF.R.S32.HI R11, RZ, 0x1f, R4 ;  /* 0x0000001fff0b7819 */ /* 0x000fe20000011404 */
[----:B------:R-:W-:Y:S01]  /*0310*/  ULDC UR4, c[0x0][0x150] ;  /* 0x0000540000047ab9 */ /* 0x000fe20000000800 */
[----:B------:R-:W-:Y:S01]  /*0320*/  LOP3.LUT R5, R5, 0xffffff80, RZ, 0xc0, !PT ;  /* 0xffffff8005057812 */ /* 0x000fe200078ec0ff */
[----:B------:R-:W-:Y:S01]  /*0330*/  VIADD R16, R3, 0xffffffff ;  /* 0xffffffff03107836 */ /* 0x000fe20000000000 */
[----:B------:R-:W-:Y:S01]  /*0340*/  LEA.HI R11, R11, R4, RZ, 0x2 ;  /* 0x000000040b0b7211 */ /* 0x000fe200078f10ff */
[----:B------:R-:W2:Y:S01]  /*0350*/  LDC R12, c[0x0][0x144] ;  /* 0x00005100ff0c7b82 */ /* 0x000ea20000000800 */
[----:B------:R-:W-:Y:S01]  /*0360*/  NOP ;  /* 0x0000000000007918 */ /* 0x000fe20000000000 */
[----:B------:R-:W-:Y:S01]  /*0370*/  IMAD.IADD R6, R0, 0x1, -R5 ;  /* 0x0000000100067824 */ /* 0x000fe200078e0a05 */
[----:B------:R-:W-:Y:S01]  /*0380*/  LOP3.LUT R11, R11, 0x3ffffffc, RZ, 0xc0, !PT ;  /* 0x3ffffffc0b0b7812 */ /* 0x000fe200078ec0ff */
[----:B------:R-:W-:Y:S01]  /*0390*/  NOP ;  /* 0x0000000000007918 */ /* 0x000fe20000000000 */
[----:B------:R-:W-:-:S02]  /*03a0*/  ISETP.NE.AND P4, PT, R3, RZ, PT ;  /* 0x000000ff0300720c */ /* 0x000fc40003f85270 */
[----:B------:R-:W-:Y:S01]  /*03b0*/  SHF.R.S32.HI R5, RZ, 0x1f, R6 ;  /* 0x0000001fff057819 */ /* 0x000fe20000011406 */
[----:B------:R-:W-:Y:S01]  /*03c0*/  IMAD.IADD R4, R4, 0x1, -R11 ;  /* 0x0000000104047824 */ /* 0x000fe200078e0a0b */
[----:B------:R-:W3:Y:S01]  /*03d0*/  LDC R14, c[0x0][0x140] ;  /* 0x00005000ff0e7b82 */ /* 0x000ee20000000800 */
[----:B------:R-:W-:Y:S02]  /*03e0*/  ISETP.GE.U32.AND P6, PT, R16, 0x2, PT ;  /* 0x000000021000780c */ /* 0x000fe40003fc6070 */
[----:B------:R-:W-:Y:S02]  /*03f0*/  LEA.HI R5, R5, R6, RZ, 0x3 ;  /* 0x0000000605057211 */ /* 0x000fe400078f18ff */
[----:B-----5:R-:W-:Y:S02]  /*0400*/  ISETP.NE.OR P0, PT, R2, RZ, !P0 ;  /* 0x000000ff0200720c */ /* 0x020fe40004705670 */
[--C-:B------:R-:W-:Y:S01]  /*0410*/  SHF.R.S32.HI R2, RZ, 0x3, R5.reuse ;  /* 0x00000003ff027819 */ /* 0x100fe20000011405 */
[----:B------:R-:W5:Y:S01]  /*0420*/  LDC R13, c[0x0][0x148] ;  /* 0x00005200ff0d7b82 */ /* 0x000f620000000800 */
[----:B------:R-:W-:-:S02]  /*0430*/  SHF.R.S32.HI R5, RZ, 0x1f, R5 ;  /* 0x0000001fff057819 */ /* 0x000fc40000011405 */
[----:B0-----:R-:W-:Y:S02]  /*0440*/  I2FP.F32.U32 R10, UR8 ;  /* 0x00000008000a7c45 */ /* 0x001fe40008201000 */
[----:B------:R-:W-:-:S03]  /*0450*/  LEA.HI R5, R5, R2, RZ, 0x2 ;  /* 0x0000000205057211 */ /* 0x000fc600078f10ff */
[----:B------:R-:W-:Y:S01]  /*0460*/  FMUL R10, R10, UR4 ;  /* 0x000000040a0a7c20 */ /* 0x000fe20008400000 */
[----:B------:R-:W-:Y:S01]  /*0470*/  LOP3.LUT R5, R5, 0xfffffffc, RZ, 0xc0, !PT ;  /* 0xfffffffc05057812 */ /* 0x000fe200078ec0ff */
[----:B------:R-:W-:Y:S01]  /*0480*/  VOTEU.ALL UP0, P0 ;  /* 0x00000000003f7886 */ /* 0x000fe20000000000 */
[----:B-1----:R-:W-:Y:S01]  /*0490*/  I2FP.F32.U32 R11, R8 ;  /* 0x00000008000b7245 */ /* 0x002fe20000201000 */
[----:B------:R-:W-:Y:S01]  /*04a0*/  ULDC UR4, c[0x0][0x154] ;  /* 0x0000550000047ab9 */ /* 0x000fe20000000800 */
[----:B------:R-:W-:Y:S01]  /*04b0*/  VOTEU.ALL UP1, P0 ;  /* 0x00000000003f7886 */ /* 0x000fe20000020000 */
[----:B------:R-:W0:Y:S01]  /*04c0*/  F2I.U32.TRUNC.NTZ R10, R10 ;  /* 0x0000000a000a7305 */ /* 0x000e22000020f000 */
[----:B------:R-:W-:Y:S01]  /*04d0*/  IMAD.IADD R5, R2, 0x1, -R5 ;  /* 0x0000000102057824 */ /* 0x000fe200078e0a05 */
[----:B------:R-:W1:Y:S01]  /*04e0*/  @!UP0 S2UR UR7, SR_CgaCtaId ;  /* 0x00000000000789c3 */ /* 0x000e620000008800 */
[----:B------:R-:W-:Y:S01]  /*04f0*/  @!UP0 UMOV UR6, 0x400 ;  /* 0x0000040000068882 */ /* 0x000fe20000000000 */
[----:B---3--:R-:W-:Y:S01]  /*0500*/  ISETP.EQ.U32.AND P2, PT, R14, 0x1, PT ;  /* 0x000000010e00780c */ /* 0x008fe20003f42070 */
[----:B------:R-:W-:-:S05]  /*0510*/  IMAD R5, R4, 0x4, R5 ;  /* 0x0000000404057824 */ /* 0x000fca00078e0205 */
[----:B------:R-:W-:-:S04]  /*0520*/  LEA.HI R2, R5, R5, RZ, 0x1 ;  /* 0x0000000505027211 */ /* 0x000fc800078f08ff */
[----:B------:R-:W-:Y:S01]  /*0530*/  LOP3.LUT R4, R2, 0xfffffffe, RZ, 0xc0, !PT ;  /* 0xfffffffe02047812 */ /* 0x000fe200078ec0ff */
[----:B0-----:R-:W-:Y:S02]  /*0540*/  IMAD.MOV R15, RZ, RZ, -R10 ;  /* 0x000000ffff0f7224 */ /* 0x001fe400078e0a0a */
[----:B------:R-:W-:Y:S01]  /*0550*/  FMUL R10, R11, UR4 ;  /* 0x000000040b0a7c20 */ /* 0x000fe20008400000 */
[----:B------:R-:W-:Y:S01]  /*0560*/  SHF.R.S32.HI R2, RZ, 0x1f, R7 ;  /* 0x0000001fff027819 */ /* 0x000fe20000011407 */
[----:B------:R-:W-:Y:S01]  /*0570*/  UMOV UR4, 0x20 ;  /* 0x0000002000047882 */ /* 0x000fe20000000000 */
[----:B--2---:R-:W-:Y:S01]  /*0580*/  IMAD R12, R12, R15, UR8 ;  /* 0x000000080c0c7e24 */ /* 0x004fe2000f8e020f */
[----:B------:R-:W-:-:S04]  /*0590*/  @!UP0 UIADD3 UR4, -UR4, 0x100000, URZ ;  /* 0x0010000004048890 */ /* 0x000fc8000fffe13f */
[----:B------:R-:W-:Y:S02]  /*05a0*/  @!UP0 USHF.L.U32 UR5, UR4, 0xb, URZ ;  /* 0x0000000b04058899 */ /* 0x000fe4000800063f */
[----:B------:R-:W-:Y:S01]  /*05b0*/  @!UP0 USHF.L.U32 UR4, UR4, 0x1, URZ ;  /* 0x0000000104048899 */ /* 0x000fe2000800063f */
[C---:B------:R-:W-:Y:S01]  /*05c0*/  IMAD.IADD R11, R5.reuse, 0x1, -R4 ;  /* 0x00000001050b7824 */ /* 0x040fe200078e0a04 */
[----:B------:R-:W0:Y:S01]  /*05d0*/  F2I.U32.TRUNC.NTZ R10, R10 ;  /* 0x0000000a000a7305 */ /* 0x000e22000020f000 */
[----:B------:R-:W-:Y:S01]  /*05e0*/  LEA.HI R2, R2, R7, RZ, 0x2 ;  /* 0x0000000702027211 */ /* 0x000fe200078f10ff */
[----:B------:R-:W-:Y:S02]  /*05f0*/  IMAD.SHL.U32 R4, R5, 0x4, RZ ;  /* 0x0000000405047824 */ /* 0x000fe400078e00ff */
[----:B------:R-:W-:Y:S01]  /*0600*/  ISETP.NE.AND P3, PT, R11, R12, PT ;  /* 0x0000000c0b00720c */ /* 0x000fe20003f65270 */
[----:B-1----:R-:W-:Y:S01]  /*0610*/  @!UP0 ULEA UR6, UR7, UR6, 0x18 ;  /* 0x0000000607068291 */ /* 0x002fe2000f8ec03f */
[----:B------:R-:W-:Y:S01]  /*0620*/  LOP3.LUT R2, R2, 0xfffffffc, RZ, 0xc0, !PT ;  /* 0xfffffffc02027812 */ /* 0x000fe200078ec0ff */
[----:B------:R-:W-:Y:S01]  /*0630*/  VOTEU.ALL UP0, P0 ;  /* 0x00000000003f7886 */ /* 0x000fe20000000000 */
[----:B------:R-:W-:-:S02]  /*0640*/  LOP3.LUT R5, R5, 0xc, R4, 0x78, !PT ;  /* 0x0000000c05057812 */ /* 0x000fc400078e7804 */
[----:B------:R-:W-:Y:S01]  /*0650*/  LOP3.LUT P0, RZ, R6, 0x7, RZ, 0xc0, !PT ;  /* 0x0000000706ff7812 */ /* 0x000fe2000780c0ff */
[----:B------:R-:W-:Y:S02]  /*0660*/  IMAD.IADD R7, R7, 0x1, -R2 ;  /* 0x0000000107077824 */ /* 0x000fe400078e0a02 */
[----:B------:R-:W-:Y:S01]  /*0670*/  IMAD.MOV.U32 R6, RZ, RZ, 0x1 ;  /* 0x00000001ff067424 */ /* 0x000fe200078e00ff */
[----:B------:R-:W-:Y:S01]  /*0680*/  ISETP.LT.U32.AND P0, PT, R5, 0x2, !P0 ;  /* 0x000000020500780c */ /* 0x000fe20004701070 */
[----:B0-----:R-:W-:Y:S01]  /*0690*/  IMAD.MOV R20, RZ, RZ, -R10 ;  /* 0x000000ffff147224 */ /* 0x001fe200078e0a0a */
[----:B------:R-:W-:Y:S01]  /*06a0*/  ISETP.NE.AND P1, PT, R7, 0x3, PT ;  /* 0x000000030700780c */ /* 0x000fe20003f25270 */
[----:B------:R-:W0:Y:S02]  /*06b0*/  FENCE.VIEW.ASYNC.S ;  /* 0x00000000000073c6 */ /* 0x000e240000000000 */
[----:B0-----:R0:W1:Y:S01]  /*06c0*/  @!UP0 SYNCS.EXCH.64 URZ, [UR6+0x40], UR4 ;  /* 0x00004004063f85b2 */ /* 0x0010620008000100 */
[----:B------:R-:W-:Y:S01]  /*06d0*/  @P3 LEA.HI R2, R5, R5, RZ, 0x1 ;  /* 0x0000000505023211 */ /* 0x000fe200078f08ff */
[----:B-----5:R-:W-:Y:S01]  /*06e0*/  IMAD R11, R13, R20, R8 ;  /* 0x000000140d0b7224 */ /* 0x020fe200078e0208 */
[----:B------:R-:W-:-:S02]  /*06f0*/  ISETP.EQ.OR P1, PT, R7, RZ, !P1 ;  /* 0x000000ff0700720c */ /* 0x000fc40004f22670 */
[----:B------:R-:W-:Y:S02]  /*0700*/  @P3 SHF.R.S32.HI R2, RZ, 0x1, R2 ;  /* 0x00000001ff023819 */ /* 0x000fe40000011402 */
[----:B------:R-:W-:Y:S02]  /*0710*/  ISETP.EQ.AND P1, PT, R3, RZ, P1 ;  /* 0x000000ff0300720c */ /* 0x000fe40000f22270 */
[----:B------:R-:W-:Y:S02]  /*0720*/  @P3 ISETP.NE.AND P5, PT, R2, R11, PT ;  /* 0x0000000b0200320c */ /* 0x000fe40003fa5270 */
[----:B------:R-:W-:Y:S02]  /*0730*/  SEL R3, RZ, 0x1, !P0 ;  /* 0x00000001ff037807 */ /* 0x000fe40004000000 */
[----:B------:R-:W-:Y:S02]  /*0740*/  @P3 SEL R6, RZ, 0x1, P5 ;  /* 0x00000001ff063807 */ /* 0x000fe40002800000 */
[----:B------:R-:W-:Y:S01]  /*0750*/  SEL R4, RZ, 0x1, !P1 ;  /* 0x00000001ff047807 */ /* 0x000fe20004800000 */
[----:B------:R0:W2:Y:S01]  /*0760*/  @!UP1 SYNCS.EXCH.64 URZ, [UR6+0x48], UR4 ;  /* 0x00004804063f95b2 */ /* 0x0000a20008000100 */
[----:B------:R-:W-:Y:S01]  /*0770*/  LOP3.LUT R6, R6, R3, RZ, 0xc0, !PT ;  /* 0x0000000306067212 */ /* 0x000fe200078ec0ff */
[----:B------:R-:W-:Y:S01]  /*0780*/  NOP ;  /* 0x0000000000007918 */ /* 0x000fe20000000000 */
[----:B------:R-:W-:Y:S01]  /*0790*/  SEL R4, R4, 0x2, P6 ;  /* 0x0000000204047807 */ /* 0x000fe20003000000 */
[----:B------:R-:W-:Y:S06]  /*07a0*/  @!P2 BRA `(.L_x_3) ;  /* 0x000000000008a947 */ /* 0x000fec0003800000 */
[----:B-12-4-:R-:W-:Y:S01]  /*07b0*/  UCGABAR_ARV ;  /* 0x00000000000079c7 */ /* 0x016fe20008000000 */
[----:B------:R-:W-:Y:S05]  /*07c0*/  BRA `(.L_x_4) ;  /* 0x0000000000047947 */ /* 0x000fea0003800000 */
.L_x_3:
[----:B-12-4-:R-:W-:Y:S01]  /*07d0*/  NOP ;  /* 0x0000000000007918 */ /* 0x016fe20000000000 */
.L_x_4:
[----:B------:R-:W1:Y:S01]  /*07e0*/  LDC R2, c[0x0][0x65c] ;  /* 0x00019700ff027b82 */ /* 0x000e620000000800 */
[----:B------:R-:W-:Y:S01]  /*07f0*/  IMAD.MOV.U32 R3, RZ, RZ, RZ ;  /* 0x000000ffff037224 */ /* 0x000fe200078e00ff */
[----:B-1----:R-:W-:Y:S01]  /*0800*/  ISETP.NE.AND P3, PT, R2, 0x1, PT ;  /* 0x000000010200780c */ /* 0x002fe20003f65270 */
[----:B------:R-:W-:-:S12]  /*0810*/  IMAD.U32 R2, RZ, RZ, UR8 ;  /* 0x00000008ff027e24 */ /* 0x000fd8000f8e00ff */
[----:B------:R-:W1:Y:S01]  /*0820*/  @P3 LDC R15, c[0x0][0x10] ;  /* 0x00000400ff0f3b82 */ /* 0x000e620000000800 */
[----:B------:R-:W-:Y:S02]  /*0830*/  @P3 IMAD.MOV.U32 R9, RZ, RZ, RZ ;  /* 0x000000ffff093224 */ /* 0x000fe400078e00ff */
[----:B------:R-:W-:-:S05]  /*0840*/  @P3 IMAD.MOV.U32 R17, RZ, RZ, RZ ;  /* 0x000000ffff113224 */ /* 0x000fca00078e00ff */
[----:B------:R-:W2:Y:S01]  /*0850*/  @!P3 LDC R11, c[0x0][0xc] ;  /* 0x00000300ff0bbb82 */ /* 0x000ea20000000800 */
[----:B-1----:R-:W-:-:S04]  /*0860*/  @P3 IMAD.WIDE.U32 R14, R15, UR8, R8 ;  /* 0x000000080f0e3c25 */ /* 0x002fc8000f8e0008 */
[----:B--2---:R-:W-:-:S04]  /*0870*/  @!P3 IMAD.WIDE.U32 R10, R8, R11, R2 ;  /* 0x0000000b080ab225 */ /* 0x004fc800078e0002 */
[----:B------:R-:W-:Y:S02]  /*0880*/  @P3 IMAD.MOV.U32 R2, RZ, RZ, R14 ;  /* 0x000000ffff023224 */ /* 0x000fe400078e000e */
[----:B------:R-:W-:Y:S02]  /*0890*/  @P3 IMAD.IADD R3, R15, 0x1, R17 ;  /* 0x000000010f033824 */ /* 0x000fe400078e0211 */
[----:B------:R-:W-:Y:S02]  /*08a0*/  @!P3 IMAD.MOV.U32 R2, RZ, RZ, R10 ;  /* 0x000000ffff02b224 */ /* 0x000fe400078e000a */
[----:B------:R-:W-:Y:S01]  /*08b0*/  @!P3 IMAD.MOV.U32 R3, RZ, RZ, R11 ;  /* 0x000000ffff03b224 */ /* 0x000fe200078e000b */
[----:B------:R-:W-:Y:S06]  /*08c0*/  @!P2 BRA `(.L_x_5) ;  /* 0x00000000000ca947 */ /* 0x000fec0003800000 */
[----:B------:R-:W-:Y:S01]  /*08d0*/  UCGABAR_WAIT ;  /* 0x0000000000007dc7 */ /* 0x000fe20008000000 */
[----:B------:R-:W-:Y:S01]  /*08e0*/  CCTL.IVALL ;  /* 0x00000000ff00798f */ /* 0x000fe20002000000 */
[----:B------:R-:W-:Y:S05]  /*08f0*/  BRA `(.L_x_6) ;  /* 0x0000000000047947 */ /* 0x000fea0003800000 */
.L_x_5:
[----:B------:R-:W-:Y:S06]  /*0900*/  BAR.SYNC.DEFER_BLOCKING 0x0 ;  /* 0x0000000000007b1d */ /* 0x000fec0000010000 */
.L_x_6:
[----:B------:R-:W-:Y:S05]  /*0910*/  @!P4 BRA `(.L_x_7) ;  /* 0x000000780080c947 */ /* 0x000fea0003800000 */
[----:B------:R-:W-:-:S13]  /*0920*/  ISETP.GT.U32.AND P0, PT, R16, 0x1, PT ;  /* 0x000000011000780c */ /* 0x000fda0003f04070 */
[----:B0-----:R-:W-:Y:S05]  /*0930*/  @P0 EXIT ;  /* 0x000000000000094d */ /* 0x001fea0003800000 */
[----:B------:R-:W-:Y:S01]  /*0940*/  ULDC.64 UR4, c[0x0][0x650] ;  /* 0x0001940000047ab9 */ /* 0x000fe20000000a00 */
[----:B------:R-:W-:Y:S01]  /*0950*/  PRMT R14, RZ, 0x7610, R14 ;  /* 0x00007610ff0e7816 */ /* 0x000fe2000000000e */
[----:B------:R-:W-:Y:S01]  /*0960*/  IMAD.MOV.U32 R10, RZ, RZ, -0x1 ;  /* 0xffffffffff0a7424 */ /* 0x000fe200078e00ff */
[----:B------:R-:W-:Y:S01]  /*0970*/  ISETP.GE.U32.AND P0, PT, R2, UR4, PT ;  /* 0x0000000402007c0c */ /* 0x000fe2000bf06070 */
[----:B------:R-:W-:Y:S02]  /*0980*/  IMAD.MOV.U32 R11, RZ, RZ, -0x1 ;  /* 0xffffffffff0b7424 */ /* 0x000fe400078e00ff */
[----:B------:R-:W-:Y:S01]  /*0990*/  IMAD.MOV.U32 R7, RZ, RZ, -0x1 ;  /* 0xffffffffff077424 */ /* 0x000fe200078e00ff */
[----:B------:R-:W-:-:S13]  /*09a0*/  ISETP.GE.U32.AND.EX P0, PT, R3, UR5, PT, P0 ;  /* 0x0000000503007c0c */ /* 0x000fda000bf06100 */
[----:B------:R-:W-:Y:S05]  /*09b0*/  @P0 BRA `(.L_x_8) ;  /* 0x0000000400280947 */ /* 0x000fea0003800000 */
[----:B------:R-:W0:Y:S01]  /*09c0*/  LDC.64 R22, c[0x0][0x628] ;  /* 0x00018a00ff167b82 */ /* 0x000e220000000a00 */
[----:B------:R-:W-:Y:S02]  /*09d0*/  IMAD.MOV.U32 R10, RZ, RZ, R2 ;  /* 0x000000ffff0a7224 */ /* 0x000fe400078e0002 */
[----:B------:R-:W-:-:S05]  /*09e0*/  IMAD.MOV.U32 R11, RZ, RZ, R3 ;  /* 0x000000ffff0b7224 */ /* 0x000fca00078e0003 */
[----:B------:R-:W1:Y:S08]  /*09f0*/  LDC R18, c[0x0][0x630] ;  /* 0x00018c00ff127b82 */ /* 0x000e700000000800 */
[----:B------:R-:W2:Y:S01]  /*0a00*/  LDC.64 R24, c[0x0][0x620] ;  /* 0x00018800ff187b82 */ /* 0x000ea20000000a00 */
[----:B0-----:R-:W-:-:S04]  /*0a10*/  ISETP.NE.U32.AND P0, PT, R22, RZ, PT ;  /* 0x000000ff1600720c */ /* 0x001fc80003f05070 */
[----:B------:R-:W-:-:S13]  /*0a20*/  ISETP.NE.AND.EX P0, PT, R23, RZ, PT, P0 ;  /* 0x000000ff1700720c */ /* 0x000fda0003f05300 */
[----:B-12---:R-:W-:Y:S05]  /*0a30*/  @!P0 BRA `(.L_x_9) ;  /* 0x0000000000288947 */ /* 0x006fea0003800000 */
[----:B------:R-:W0:Y:S02]  /*0a40*/  LDC R7, c[0x0][0x634] ;  /* 0x00018d00ff077b82 */ /* 0x000e240000000800 */
[----:B0-----:R-:W-:-:S05]  /*0a50*/  IADD3 R7, P0, R2, R7, RZ ;  /* 0x0000000702077210 */ /* 0x001fca0007f1e0ff */
[----:B------:R-:W-:-:S04]  /*0a60*/  IMAD.X R19, RZ, RZ, R3, P0 ;  /* 0x000000ffff137224 */ /* 0x000fc800000e0603 */
[----:B------:R-:W-:-:S04]  /*0a70*/  IMAD.WIDE.U32 R10, R19, R22, RZ ;  /* 0x00000016130a7225 */ /* 0x000fc800078e00ff */
[----:B------:R-:W-:-:S04]  /*0a80*/  IMAD.WIDE.U32 R14, P0, R7, R23, R10 ;  /* 0x00000017070e7225 */ /* 0x000fc8000780000a */
[----:B------:R-:W-:-:S04]  /*0a90*/  IMAD.WIDE.U32 R10, R7, R22, RZ ;  /* 0x00000016070a7225 */ /* 0x000fc800078e00ff */
[----:B------:R-:W-:Y:S01]  /*0aa0*/  IMAD.X R17, RZ, RZ, RZ, P0 ;  /* 0x000000ffff117224 */ /* 0x000fe200000e06ff */
[----:B------:R-:W-:Y:S01]  /*0ab0*/  IADD3 RZ, P0, R11, R14, RZ ;  /* 0x0000000e0bff7210 */ /* 0x000fe20007f1e0ff */
[----:B------:R-:W-:-:S04]  /*0ac0*/  IMAD.MOV.U32 R16, RZ, RZ, R15 ;  /* 0x000000ffff107224 */ /* 0x000fc800078e000f */
[----:B------:R-:W-:-:S08]  /*0ad0*/  IMAD.WIDE.U32.X R10, R19, R23, R16, P0 ;  /* 0x00000017130a7225 */ /* 0x000fd000000e0410 */
.L_x_9:
[----:B------:R-:W0:Y:S01]  /*0ae0*/  LDC.64 R26, c[0x0][0x640] ;  /* 0x00019000ff1a7b82 */ /* 0x000e220000000a00 */
[--C-:B------:R-:W-:Y:S01]  /*0af0*/  SHF.R.U64 R28, R10, R18, R11.reuse ;  /* 0x000000120a1c7219 */ /* 0x100fe2000000120b */
[----:B------:R-:W-:Y:S01]  /*0b00*/  IMAD R29, R13, R20, R8 ;  /* 0x000000140d1d7224 */ /* 0x000fe200078e0208 */
[----:B------:R-:W-:Y:S01]  /*0b10*/  SHF.R.U32.HI R7, RZ, R18, R11 ;  /* 0x00000012ff077219 */ /* 0x000fe2000001160b */
[----:B------:R-:W-:Y:S01]  /*0b20*/  IMAD.MOV.U32 R23, RZ, RZ, 0x1 ;  /* 0x00000001ff177424 */ /* 0x000fe200078e00ff */
[----:B------:R-:W-:-:S03]  /*0b30*/  IADD3 R9, P0, RZ, -R28, RZ ;  /* 0x8000001cff097210 */ /* 0x000fc60007f1e0ff */
[----:B------:R-:W1:Y:S02]  /*0b40*/  LDC R16, c[0x0][0x618] ;  /* 0x00018600ff107b82 */ /* 0x000e640000000800 */
[----:B------:R-:W-:Y:S02]  /*0b50*/  IMAD.X R7, RZ, RZ, ~R7, P0 ;  /* 0x000000ffff077224 */ /* 0x000fe400000e0e07 */
[----:B------:R-:W-:-:S04]  /*0b60*/  IMAD.WIDE.U32 R10, R9, R24, R2 ;  /* 0x00000018090a7225 */ /* 0x000fc800078e0002 */
[----:B------:R-:W2:Y:S01]  /*0b70*/  LDC R15, c[0x0][0x608] ;  /* 0x00018200ff0f7b82 */ /* 0x000ea20000000800 */
[----:B------:R-:W-:-:S04]  /*0b80*/  IMAD R14, R7, R24, RZ ;  /* 0x00000018070e7224 */ /* 0x000fc800078e02ff */
[----:B------:R-:W-:-:S03]  /*0b90*/  IMAD R7, R9, R25, R14 ;  /* 0x0000001909077224 */ /* 0x000fc600078e020e */
[----:B------:R-:W3:Y:S01]  /*0ba0*/  LDC R22, c[0x0][0x658] ;  /* 0x00019600ff167b82 */ /* 0x000ee20000000800 */
[----:B------:R-:W-:Y:S01]  /*0bb0*/  IMAD.IADD R7, R11, 0x1, R7 ;  /* 0x000000010b077824 */ /* 0x000fe200078e0207 */
[----:B0-----:R-:W-:-:S04]  /*0bc0*/  ISETP.NE.U32.AND P0, PT, R26, RZ, PT ;  /* 0x000000ff1a00720c */ /* 0x001fc80003f05070 */
[----:B------:R-:W-:Y:S02]  /*0bd0*/  ISETP.NE.AND.EX P0, PT, R27, RZ, PT, P0 ;  /* 0x000000ff1b00720c */ /* 0x000fe40003f05300 */
[----:B------:R-:W0:Y:S01]  /*0be0*/  LDC R18, c[0x0][0x600] ;  /* 0x00018000ff127b82 */ /* 0x000e220000000800 */
[-CC-:B-1----:R-:W-:Y:S02]  /*0bf0*/  SHF.R.U64 R19, R10, R16.reuse, R7.reuse ;  /* 0x000000100a137219 */ /* 0x182fe40000001207 */
[----:B------:R-:W-:Y:S01]  /*0c00*/  SHF.R.U32.HI R10, RZ, R16, R7 ;  /* 0x00000010ff0a7219 */ /* 0x000fe20000011607 */
[----:B------:R-:W-:-:S04]  /*0c10*/  IMAD.MOV.U32 R7, RZ, RZ, -0x1 ;  /* 0xffffffffff077424 */ /* 0x000fc800078e00ff */
[----:B------:R-:W1:Y:S01]  /*0c20*/  LDC R21, c[0x0][0x648] ;  /* 0x00019200ff157b82 */ /* 0x000e620000000800 */
[-CC-:B--2---:R-:W-:Y:S02]  /*0c30*/  SHF.R.U64 R16, R19, R15.reuse, R10.reuse ;  /* 0x0000000f13107219 */ /* 0x184fe4000000120a */
[----:B------:R-:W-:-:S05]  /*0c40*/  SHF.R.U32.HI R9, RZ, R15, R10 ;  /* 0x0000000fff097219 */ /* 0x000fca000001160a */
[----:B------:R-:W2:Y:S01]  /*0c50*/  LDC R24, c[0x0][0x638] ;  /* 0x00018e00ff187b82 */ /* 0x000ea20000000800 */
[-CC-:B---3--:R-:W-:Y:S02]  /*0c60*/  SHF.R.U64 R20, R16, R22.reuse, R9.reuse ;  /* 0x0000001610147219 */ /* 0x188fe40000001209 */
[-C--:B------:R-:W-:Y:S02]  /*0c70*/  SHF.L.U32 R7, R7, R22.reuse, RZ ;  /* 0x0000001607077219 */ /* 0x080fe400000006ff */
[----:B------:R-:W-:Y:S01]  /*0c80*/  SHF.R.U32.HI R9, RZ, R22, R9 ;  /* 0x00000016ff097219 */ /* 0x000fe20000011609 */
[----:B------:R-:W-:Y:S01]  /*0c90*/  IMAD.MOV.U32 R8, RZ, RZ, R20 ;  /* 0x000000ffff087224 */ /* 0x000fe200078e0014 */
[----:B------:R-:W-:Y:S01]  /*0ca0*/  LOP3.LUT R13, RZ, R7, RZ, 0x33, !PT ;  /* 0x00000007ff0d7212 */ /* 0x000fe200078e33ff */
[----:B------:R-:W3:Y:S01]  /*0cb0*/  LDC R25, c[0x0][0x610] ;  /* 0x00018400ff197b82 */ /* 0x000ee20000000800 */
[----:B------:R-:W-:Y:S05]  /*0cc0*/  @!P0 BRA `(.L_x_10) ;  /* 0x0000000000288947 */ /* 0x000fea0003800000 */
[----:B------:R-:W4:Y:S02]  /*0cd0*/  LDC R7, c[0x0][0x64c] ;  /* 0x00019300ff077b82 */ /* 0x000f240000000800 */
[----:B----4-:R-:W-:-:S05]  /*0ce0*/  IADD3 R7, P0, R20, R7, RZ ;  /* 0x0000000714077210 */ /* 0x010fca0007f1e0ff */
        /* <DEDUP_REMOVED lines=8> */
.L_x_10:
[----:B-1----:R-:W-:Y:S01]  /*0d70*/  SHF.R.U64 R9, R8, R21, R9 ;  /* 0x0000001508097219 */ /* 0x002fe20000001209 */
[----:B0-----:R-:W-:Y:S01]  /*0d80*/  VIADD R10, R18, 0xffffffff ;  /* 0xffffffff120a7836 */ /* 0x001fe20000000000 */
[----:B------:R-:W-:Y:S01]  /*0d90*/  SHF.L.U32 R7, R23, R22, RZ ;  /* 0x0000001617077219 */ /* 0x000fe200000006ff */
[----:B------:R-:W-:Y:S01]  /*0da0*/  IMAD.MOV.U32 R14, RZ, RZ, 0x1 ;  /* 0x00000001ff0e7424 */ /* 0x000fe200078e00ff */
[----:B------:R-:W-:Y:S01]  /*0db0*/  LOP3.LUT R8, R16, R13, RZ, 0xc0, !PT ;  /* 0x0000000d10087212 */ /* 0x000fe200078ec0ff */
[----:B------:R-:W-:Y:S01]  /*0dc0*/  IMAD.MOV R11, RZ, RZ, -R9 ;  /* 0x000000ffff0b7224 */ /* 0x000fe200078e0a09 */
[----:B------:R-:W-:Y:S02]  /*0dd0*/  SEL R12, R12, R29, !P3 ;  /* 0x0000001d0c0c7207 */ /* 0x000fe40005800000 */
[----:B------:R-:W-:Y:S01]  /*0de0*/  LOP3.LUT R10, R19, R10, RZ, 0xc0, !PT ;  /* 0x0000000a130a7212 */ /* 0x000fe200078ec0ff */
[----:B------:R-:W-:Y:S02]  /*0df0*/  IMAD R9, R7, R9, R8 ;  /* 0x0000000907097224 */ /* 0x000fe400078e0208 */
[----:B--2---:R-:W-:-:S02]  /*0e00*/  IMAD R7, R11, R24, R20 ;  /* 0x000000180b077224 */ /* 0x004fc400078e0214 */
[----:B---3--:R-:W-:Y:S02]  /*0e10*/  IMAD R12, R9, R25, R12 ;  /* 0x00000019090c7224 */ /* 0x008fe400078e020c */
[----:B------:R-:W-:-:S05]  /*0e20*/  IMAD R7, R7, R18, R10 ;  /* 0x0000001207077224 */ /* 0x000fca00078e020a */
[----:B------:R-:W-:Y:S02]  /*0e30*/  SEL R11, R7, R12, !P3 ;  /* 0x0000000c070b7207 */ /* 0x000fe40005800000 */
[----:B------:R-:W-:Y:S01]  /*0e40*/  SEL R10, R12, R7, !P3 ;  /* 0x000000070c0a7207 */ /* 0x000fe20005800000 */
[----:B------:R-:W-:-:S07]  /*0e50*/  IMAD.MOV.U32 R7, RZ, RZ, R28 ;  /* 0x000000ffff077224 */ /* 0x000fce00078e001c */
.L_x_8:
[----:B------:R-:W-:-:S08]  /*0e60*/  NOP ;  /* 0x0000000000007918 */ /* 0x000fd00000000000 */
[----:B------:R-:W0:Y:S02]  /*0e70*/  USETMAXREG.TRY_ALLOC.CTAPOOL UP0, 0xe8 ;  /* 0x000000e8000079c8 */ /* 0x000e240008000600 */
[----:B0-----:R-:W-:-:S13]  /*0e80*/  PLOP3.LUT P0, PT, PT, PT, UP0, 0x80, 0x0 ;  /* 0x000000000000781c */ /* 0x001fda0003f0f008 */
[----:B------:R-:W-:Y:S05]  /*0e90*/  @!P0 BRA `(.L_x_8) ;  /* 0xfffffffc00f08947 */ /* 0x000fea000383ffff */
[----:B------:R-:W-:Y:S01]  /*0ea0*/  ULDC.64 UR4, c[0x0][0x598] ;  /* 0x0001660000047ab9 */ /* 0x000fe20000000a00 */
[----:B------:R-:W-:Y:S01]  /*0eb0*/  ULDC.64 UR20, c[0x0][0x208] ;  /* 0x0000820000147ab9 */ /* 0x000fe20000000a00 */
[----:B------:R-:W-:-:S04]  /*0ec0*/  ISETP.NE.U32.AND P0, PT, RZ, UR4, PT ;  /* 0x00000004ff007c0c */ /* 0x000fc8000bf05070 */
[----:B------:R-:W-:-:S13]  /*0ed0*/  ISETP.NE.AND.EX P0, PT, RZ, UR5, PT, P0 ;  /* 0x00000005ff007c0c */ /* 0x000fda000bf05300 */
[----:B------:R-:W-:Y:S05]  /*0ee0*/  @!P0 BRA `(.L_x_11) ;  /* 0x00000000001c8947 */ /* 0x000fea0003800000 */
[----:B------:R-:W0:Y:S02]  /*0ef0*/  LDC.64 R8, c[0x0][0x598] ;  /* 0x00016600ff087b82 */ /* 0x000e240000000a00 */
[----:B0-----:R-:W2:Y:S02]  /*0f00*/  LDG.E.64 R8, desc[UR20][R8.64] ;  /* 0x0000001408087981 */ /* 0x001ea4000c1e1b00 */
[----:B--2---:R-:W-:-:S04]  /*0f10*/  ISETP.NE.U32.AND P0, PT, R8, RZ, PT ;  /* 0x000000ff0800720c */ /* 0x004fc80003f05070 */
[----:B------:R-:W-:-:S13]  /*0f20*/  ISETP.NE.AND.EX P0, PT, R9, RZ, PT, P0 ;  /* 0x000000ff0900720c */ /* 0x000fda0003f05300 */
[----:B------:R-:W-:Y:S05]  /*0f30*/  @!P0 BRA `(.L_x_11) ;  /* 0x0000000000088947 */ /* 0x000fea0003800000 */
[----:B------:R0:W5:Y:S01]  /*0f40*/  LD.E R8, desc[UR20][R8.64] ;  /* 0x0000001408087980 */ /* 0x000162000c101900 */
[----:B------:R-:W-:Y:S05]  /*0f50*/  BRA `(.L_x_12) ;  /* 0x0000000000207947 */ /* 0x000fea0003800000 */
.L_x_11:
[----:B------:R-:W-:Y:S02]  /*0f60*/  ULDC.64 UR4, c[0x0][0x588] ;  /* 0x0001620000047ab9 */ /* 0x000fe40000000a00 */
[----:B------:R-:W-:-:S04]  /*0f70*/  ISETP.NE.U32.AND P0, PT, RZ, UR4, PT ;  /* 0x00000004ff007c0c */ /* 0x000fc8000bf05070 */
[----:B------:R-:W-:-:S13]  /*0f80*/  ISETP.NE.AND.EX P0, PT, RZ, UR5, PT, P0 ;  /* 0x00000005ff007c0c */ /* 0x000fda000bf05300 */
[----:B------:R-:W-:Y:S05]  /*0f90*/  @!P0 BRA `(.L_x_13) ;  /* 0x00000000000c8947 */ /* 0x000fea0003800000 */
[----:B------:R-:W0:Y:S02]  /*0fa0*/  LDC.64 R8, c[0x0][0x588] ;  /* 0x00016200ff087b82 */ /* 0x000e240000000a00 */
[----:B0-----:R1:W5:Y:S01]  /*0fb0*/  LDG.E R8, desc[UR20][R8.64] ;  /* 0x0000001408087981 */ /* 0x001362000c1e1900 */
[----:B------:R-:W-:Y:S05]  /*0fc0*/  BRA `(.L_x_12) ;  /* 0x0000000000047947 */ /* 0x000fea0003800000 */
.L_x_13:
[----:B------:R-:W2:Y:S02]  /*0fd0*/  LDC R8, c[0x0][0x580] ;  /* 0x00016000ff087b82 */ /* 0x000ea40000000800 */
.L_x_12:
[----:B------:R-:W-:Y:S02]  /*0fe0*/  ULDC.64 UR4, c[0x0][0x5a0] ;  /* 0x0001680000047ab9 */ /* 0x000fe40000000a00 */
[----:B------:R-:W-:-:S04]  /*0ff0*/  ISETP.NE.U32.AND P0, PT, RZ, UR4, PT ;  /* 0x00000004ff007c0c */ /* 0x000fc8000bf05070 */
[----:B------:R-:W-:-:S13]  /*1000*/  ISETP.NE.AND.EX P0, PT, RZ, UR5, PT, P0 ;  /* 0x00000005ff007c0c */ /* 0x000fda000bf05300 */
[----:B------:R-:W-:Y:S05]  /*1010*/  @!P0 BRA `(.L_x_14) ;  /* 0x00000000001c8947 */ /* 0x000fea0003800000 */
[----:B------:R-:W3:Y:S02]  /*1020*/  LDC.64 R12, c[0x0][0x5a0] ;  /* 0x00016800ff0c7b82 */ /* 0x000ee40000000a00 */
[----:B---3--:R-:W3:Y:S02]  /*1030*/  LDG.E.64 R12, desc[UR20][R12.64] ;  /* 0x000000140c0c7981 */ /* 0x008ee4000c1e1b00 */
[----:B---3--:R-:W-:-:S04]  /*1040*/  ISETP.NE.U32.AND P0, PT, R12, RZ, PT ;  /* 0x000000ff0c00720c */ /* 0x008fc80003f05070 */
[----:B------:R-:W-:-:S13]  /*1050*/  ISETP.NE.AND.EX P0, PT, R13, RZ, PT, P0 ;  /* 0x000000ff0d00720c */ /* 0x000fda0003f05300 */
[----:B------:R-:W-:Y:S05]  /*1060*/  @!P0 BRA `(.L_x_14) ;  /* 0x0000000000088947 */ /* 0x000fea0003800000 */
[----:B01----:R0:W5:Y:S01]  /*1070*/  LD.E R9, desc[UR20][R12.64] ;  /* 0x000000140c097980 */ /* 0x003162000c101900 */
[----:B------:R-:W-:Y:S05]  /*1080*/  BRA `(.L_x_15) ;  /* 0x0000000000207947 */ /* 0x000fea0003800000 */
.L_x_14:
[----:B------:R-:W-:Y:S02]  /*1090*/  ULDC.64 UR4, c[0x0][0x590] ;  /* 0x0001640000047ab9 */ /* 0x000fe40000000a00 */
[----:B------:R-:W-:-:S04]  /*10a0*/  ISETP.NE.U32.AND P0, PT, RZ, UR4, PT ;  /* 0x00000004ff007c0c */ /* 0x000fc8000bf05070 */
[----:B------:R-:W-:-:S13]  /*10b0*/  ISETP.NE.AND.EX P0, PT, RZ, UR5, PT, P0 ;  /* 0x00000005ff007c0c */ /* 0x000fda000bf05300 */
[----:B------:R-:W-:Y:S05]  /*10c0*/  @!P0 BRA `(.L_x_16) ;  /* 0x00000000000c8947 */ /* 0x000fea0003800000 */
[----:B------:R-:W0:Y:S02]  /*10d0*/  LDC.64 R12, c[0x0][0x590] ;  /* 0x00016400ff0c7b82 */ /* 0x000e240000000a00 */
[----:B01----:R1:W5:Y:S01]  /*10e0*/  LDG.E R9, desc[UR20][R12.64] ;  /* 0x000000140c097981 */ /* 0x003362000c1e1900 */
[----:B------:R-:W-:Y:S05]  /*10f0*/  BRA `(.L_x_15) ;  /* 0x0000000000047947 */ /* 0x000fea0003800000 */
.L_x_16:
[----:B01----:R-:W3:Y:S02]  /*1100*/  LDC R9, c[0x0][0x584] ;  /* 0x00016100ff097b82 */ /* 0x003ee40000000800 */
.L_x_15:
[----:B------:R-:W-:-:S13]  /*1110*/  LOP3.LUT P0, RZ, R14, 0xff, RZ, 0xc0, !PT ;  /* 0x000000ff0eff7812 */ /* 0x000fda000780c0ff */
[----:B------:R-:W-:Y:S05]  /*1120*/  @!P0 EXIT ;  /* 0x000000000000894d */ /* 0x000fea0003800000 */
[----:B------:R-:W-:Y:S01]  /*1130*/  ULDC UR4, c[0x0][0x28c] ;  /* 0x0000a30000047ab9 */ /* 0x000fe20000000800 */
[----:B------:R-:W-:Y:S01]  /*1140*/  LOP3.LUT R144, R4, 0x1, RZ, 0xfc, !PT ;  /* 0x0000000104907812 */ /* 0x000fe200078efcff */
[----:B------:R-:W-:-:S04]  /*1150*/  UIADD3 UR4, UR4, 0x7f, URZ ;  /* 0x0000007f04047890 */ /* 0x000fc8000fffe03f */
[----:B------:R-:W-:-:S04]  /*1160*/  USHF.R.S32.HI UR5, URZ, 0x1f, UR4 ;  /* 0x0000001f3f057899 */ /* 0x000fc80008011404 */
[----:B------:R-:W-:-:S03]  /*1170*/  ULEA.HI UR5, UR5, UR4, URZ, 0x7 ;  /* 0x0000000405057291 */ /* 0x000fc6000f8f383f */
[----:B------:R-:W-:Y:S01]  /*1180*/  UMOV UR4, URZ ;  /* 0x0000003f00047c82 */ /* 0x000fe20008000000 */
[----:B------:R-:W-:-:S03]  /*1190*/  USHF.R.S32.HI UR9, URZ, 0x7, UR5 ;  /* 0x000000073f097899 */ /* 0x000fc60008011405 */
[----:B------:R-:W-:-:S09]  /*11a0*/  UMOV UR5, URZ ;  /* 0x0000003f00057c82 */ /* 0x000fd20008000000 */
.L_x_171:
[----:B01----:R-:W-:Y:S01]  /*11b0*/  LOP3.LUT R12, R0, 0x80, RZ, 0xc0, !PT ;  /* 0x00000080000c7812 */ /* 0x003fe200078ec0ff */
[----:B------:R-:W0:Y:S01]  /*11c0*/  S2UR UR13, SR_CgaCtaId ;  /* 0x00000000000d79c3 */ /* 0x000e220000008800 */
[----:B------:R-:W-:Y:S01]  /*11d0*/  UMOV UR12, 0x400 ;  /* 0x00000400000c7882 */ /* 0x000fe20000000000 */
[----:B------:R-:W-:Y:S01]  /*11e0*/  UMOV UR6, URZ ;  /* 0x0000003f00067c82 */ /* 0x000fe20008000000 */
[----:B------:R-:W-:Y:S01]  /*11f0*/  SHF.R.U32.HI R12, RZ, 0x7, R12 ;  /* 0x00000007ff0c7819 */ /* 0x000fe2000001160c */
[----:B------:R-:W-:Y:S01]  /*1200*/  UMOV UR7, URZ ;  /* 0x0000003f00077c82 */ /* 0x000fe20008000000 */
[----:B------:R-:W-:Y:S02]  /*1210*/  CS2R R20, SRZ ;  /* 0x0000000000147805 */ /* 0x000fe4000001ff00 */
[----:B------:R-:W-:Y:S02]  /*1220*/  CS2R R18, SRZ ;  /* 0x0000000000127805 */ /* 0x000fe4000001ff00 */
[----:B------:R-:W-:Y:S01]  /*1230*/  CS2R R22, SRZ ;  /* 0x0000000000167805 */ /* 0x000fe2000001ff00 */
[----:B------:R-:W1:Y:S01]  /*1240*/  LDC R13, c[0x0][0x28c] ;  /* 0x0000a300ff0d7b82 */ /* 0x000e620000000800 */
[----:B----4-:R-:W4:Y:S01]  /*1250*/  SHFL.IDX PT, R12, R12, RZ, 0x1f ;  /* 0x00001fff0c0c7589 */ /* 0x010f2200000e0000 */
[----:B------:R-:W-:-:S02]  /*1260*/  CS2R R88, SRZ ;  /* 0x0000000000587805 */ /* 0x000fc4000001ff00 */
[----:B------:R-:W-:Y:S02]  /*1270*/  CS2R R90, SRZ ;  /* 0x00000000005a7805 */ /* 0x000fe4000001ff00 */
[----:B------:R-:W-:Y:S02]  /*1280*/  CS2R R92, SRZ ;  /* 0x00000000005c7805 */ /* 0x000fe4000001ff00 */
[----:B------:R-:W-:Y:S02]  /*1290*/  CS2R R94, SRZ ;  /* 0x00000000005e7805 */ /* 0x000fe4000001ff00 */
[----:B------:R-:W-:Y:S02]  /*12a0*/  CS2R R98, SRZ ;  /* 0x0000000000627805 */ /* 0x000fe4000001ff00 */
[----:B------:R-:W-:Y:S02]  /*12b0*/  CS2R R96, SRZ ;  /* 0x0000000000607805 */ /* 0x000fe4000001ff00 */
        /* <DEDUP_REMOVED lines=16> */
[----:B-1----:R-:W-:Y:S02]  /*13c0*/  ISETP.GE.AND P0, PT, R13, 0x1, PT ;  /* 0x000000010d00780c */ /* 0x002fe40003f06270 */
[----:B------:R-:W-:Y:S02]  /*13d0*/  CS2R R132, SRZ ;  /* 0x0000000000847805 */ /* 0x000fe4000001ff00 */
[----:B----4-:R-:W-:-:S02]  /*13e0*/  R2UR UR8, R12 ;  /* 0x000000000c0872ca */ /* 0x010fc400000e0000 */
[----:B------:R-:W-:Y:S02]  /*13f0*/  CS2R R134, SRZ ;  /* 0x0000000000867805 */ /* 0x000fe4000001ff00 */
[----:B------:R-:W-:Y:S02]  /*1400*/  CS2R R136, SRZ ;  /* 0x0000000000887805 */ /* 0x000fe4000001ff00 */
[----:B------:R-:W-:Y:S02]  /*1410*/  CS2R R138, SRZ ;  /* 0x00000000008a7805 */ /* 0x000fe4000001ff00 */
[----:B------:R-:W-:Y:S02]  /*1420*/  CS2R R140, SRZ ;  /* 0x00000000008c7805 */ /* 0x000fe4000001ff00 */
[----:B------:R-:W-:Y:S01]  /*1430*/  CS2R R142, SRZ ;  /* 0x00000000008e7805 */ /* 0x000fe2000001ff00 */
[----:B------:R-:W-:Y:S01]  /*1440*/  IMAD.MOV.U32 R145, RZ, RZ, RZ ;  /* 0x000000ffff917224 */ /* 0x000fe200078e00ff */
[----:B------:R-:W-:Y:S01]  /*1450*/  CS2R R56, SRZ ;  /* 0x0000000000387805 */ /* 0x000fe2000001ff00 */
[----:B------:R-:W-:Y:S01]  /*1460*/  IMAD.MOV.U32 R147, RZ, RZ, RZ ;  /* 0x000000ffff937224 */ /* 0x000fe200078e00ff */
[----:B------:R-:W-:Y:S01]  /*1470*/  CS2R R58, SRZ ;  /* 0x00000000003a7805 */ /* 0x000fe2000001ff00 */
[----:B------:R-:W-:Y:S01]  /*1480*/  IMAD.U32 R16, RZ, RZ, UR4 ;  /* 0x00000004ff107e24 */ /* 0x000fe2000f8e00ff */
[----:B------:R-:W-:-:S02]  /*1490*/  CS2R R60, SRZ ;  /* 0x00000000003c7805 */ /* 0x000fc4000001ff00 */
[----:B------:R-:W-:Y:S01]  /*14a0*/  CS2R R62, SRZ ;  /* 0x00000000003e7805 */ /* 0x000fe2000001ff00 */
[----:B------:R-:W-:Y:S01]  /*14b0*/  ULEA.HI UR10, UR8, UR8, URZ, 0x1 ;  /* 0x00000008080a7291 */ /* 0x000fe2000f8f083f */
[----:B------:R-:W-:Y:S02]  /*14c0*/  CS2R R64, SRZ ;  /* 0x0000000000407805 */ /* 0x000fe4000001ff00 */
[----:B------:R-:W-:Y:S02]  /*14d0*/  CS2R R66, SRZ ;  /* 0x0000000000427805 */ /* 0x000fe4000001ff00 */
[----:B------:R-:W-:Y:S01]  /*14e0*/  CS2R R68, SRZ ;  /* 0x0000000000447805 */ /* 0x000fe2000001ff00 */
[----:B------:R-:W-:Y:S01]  /*14f0*/  ULOP3.LUT UR11, UR10, 0x7fffe, URZ, 0xc0, !UPT ;  /* 0x0007fffe0a0b7892 */ /* 0x000fe2000f8ec03f */
[----:B------:R-:W-:Y:S01]  /*1500*/  CS2R R70, SRZ ;  /* 0x0000000000467805 */ /* 0x000fe2000001ff00 */
[----:B0-----:R-:W-:Y:S01]  /*1510*/  ULEA UR10, UR13, UR12, 0x18 ;  /* 0x0000000c0d0a7291 */ /* 0x001fe2000f8ec03f */
[----:B------:R-:W-:Y:S01]  /*1520*/  CS2R R72, SRZ ;  /* 0x0000000000487805 */ /* 0x000fe2000001ff00 */
[----:B------:R-:W-:Y:S01]  /*1530*/  UIADD3 UR11, UR8, -UR11, URZ ;  /* 0x8000000b080b7290 */ /* 0x000fe2000fffe03f */
[----:B------:R-:W-:Y:S01]  /*1540*/  CS2R R74, SRZ ;  /* 0x00000000004a7805 */ /* 0x000fe2000001ff00 */
[----:B------:R-:W-:Y:S01]  /*1550*/  UMOV UR12, UR5 ;  /* 0x00000005000c7c82 */ /* 0x000fe20008000000 */
[----:B------:R-:W-:Y:S01]  /*1560*/  UMOV UR8, URZ ;  /* 0x0000003f00087c82 */ /* 0x000fe20008000000 */
[----:B------:R-:W-:Y:S01]  /*1570*/  ULEA UR11, UR11, UR10, 0xd ;  /* 0x0000000a0b0b7291 */ /* 0x000fe2000f8e683f */
[----:B------:R-:W-:-:S02]  /*1580*/  CS2R R76, SRZ ;  /* 0x00000000004c7805 */ /* 0x000fc4000001ff00 */
[----:B------:R-:W-:Y:S02]  /*1590*/  CS2R R78, SRZ ;  /* 0x00000000004e7805 */ /* 0x000fe4000001ff00 */
[----:B------:R-:W-:Y:S01]  /*15a0*/  CS2R R80, SRZ ;  /* 0x0000000000507805 */ /* 0x000fe2000001ff00 */
[----:B------:R-:W-:Y:S01]  /*15b0*/  UIADD3 UR11, UR11, 0x100, URZ ;  /* 0x000001000b0b7890 */ /* 0x000fe2000fffe03f */
[----:B------:R-:W-:Y:S02]  /*15c0*/  CS2R R82, SRZ ;  /* 0x0000000000527805 */ /* 0x000fe4000001ff00 */
[----:B------:R-:W-:Y:S02]  /*15d0*/  CS2R R84, SRZ ;  /* 0x0000000000547805 */ /* 0x000fe4000001ff00 */
[----:B------:R-:W-:Y:S01]  /*15e0*/  CS2R R86, SRZ ;  /* 0x0000000000567805 */ /* 0x000fe2000001ff00 */
[----:B------:R-:W-:Y:S01]  /*15f0*/  USHF.R.U32.HI UR11, URZ, 0x4, UR11 ;  /* 0x000000043f0b7899 */ /* 0x000fe2000801160b */
[----:B------:R-:W-:-:S02]  /*1600*/  CS2R R24, SRZ ;  /* 0x0000000000187805 */ /* 0x000fc4000001ff00 */
[----:B------:R-:W-:Y:S02]  /*1610*/  CS2R R26, SRZ ;  /* 0x00000000001a7805 */ /* 0x000fe4000001ff00 */
[----:B------:R-:W-:Y:S01]  /*1620*/  CS2R R28, SRZ ;  /* 0x00000000001c7805 */ /* 0x000fe2000001ff00 */
[----:B------:R-:W-:Y:S01]  /*1630*/  ULOP3.LUT UR11, UR11, 0x3fff, URZ, 0xc0, !UPT ;  /* 0x00003fff0b0b7892 */ /* 0x000fe2000f8ec03f */
        /* <DEDUP_REMOVED lines=12> */
[----:B------:R-:W-:Y:S01]  /*1700*/  CS2R R54, SRZ ;  /* 0x0000000000367805 */ /* 0x000fe2000001ff00 */
[----:B--23--:R-:W-:Y:S06]  /*1710*/  @!P0 BRA `(.L_x_17) ;  /* 0x0000000800a08947 */ /* 0x00cfec0003800000 */
[----:B------:R-:W-:-:S13]  /*1720*/  ISETP.NE.AND P1, PT, R144, 0x3, PT ;  /* 0x000000039000780c */ /* 0x000fda0003f25270 */
[----:B------:R-:W-:Y:S05]  /*1730*/  @!P1 BRA `(.L_x_18) ;  /* 0x0000000000049947 */ /* 0x000fea0003800000 */
[----:B------:R-:W-:Y:S01]  /*1740*/  BPT.TRAP 0x1 ;  /* 0x000000040000795c */ /* 0x000fe20000300000 */
.L_x_18:
[----:B------:R-:W-:Y:S01]  /*1750*/  ULEA UR6, UR5, UR10, 0x3 ;  /* 0x0000000a05067291 */ /* 0x000fe2000f8e183f */
[----:B------:R-:W-:-:S05]  /*1760*/  IMAD.U32 R12, RZ, RZ, UR4 ;  /* 0x00000004ff0c7e24 */ /* 0x000fca000f8e00ff */
[----:B------:R-:W-:-:S04]  /*1770*/  SHF.L.U32 R12, R12, 0x1f, RZ ;  /* 0x0000001f0c0c7819 */ /* 0x000fc800000006ff */
[----:B------:R0:W1:Y:S01]  /*1780*/  SYNCS.PHASECHK.TRANS64.TRYWAIT P0, [UR6], R12 ;  /* 0x0000000cff0075a7 */ /* 0x0000620008000146 */
[----:B------:R-:W-:Y:S05]  /*1790*/  @!P1 BRA `(.L_x_19) ;  /* 0x0000000000049947 */ /* 0x000fea0003800000 */
[----:B------:R-:W-:Y:S01]  /*17a0*/  BPT.TRAP 0x1 ;  /* 0x000000040000795c */ /* 0x000fe20000300000 */
.L_x_19:
[----:B-1----:R-:W-:Y:S05]  /*17b0*/  @P0 BRA `(.L_x_20) ;  /* 0x0000000000080947 */ /* 0x002fea0003800000 */
[----:B------:R-:W1:Y:S02]  /*17c0*/  SYNCS.PHASECHK.TRANS64.TRYWAIT P0, [UR6], R12 ;  /* 0x0000000cff0075a7 */ /* 0x000e640008000146 */
[----:B-1----:R-:W-:Y:S05]  /*17d0*/  @!P0 BRA `(.L_x_21) ;  /* 0x0000008000108947 */ /* 0x002fea0003800000 */
.L_x_20:
[----:B------:R-:W-:Y:S01]  /*17e0*/  UIADD3 UR6, UR10, 0x18100, URZ ;  /* 0x000181000a067890 */ /* 0x000fe2000fffe03f */
[----:B------:R-:W-:Y:S01]  /*17f0*/  WARPGROUP.ARRIVE ;  /* 0x00000000000079c5 */ /* 0x000fe20000000000 */
[----:B------:R-:W-:Y:S01]  /*1800*/  ULOP3.LUT UR8, UR11, 0x10000, URZ, 0xfc, !UPT ;  /* 0x000100000b087892 */ /* 0x000fe2000f8efc3f */
[----:B------:R-:W-:Y:S01]  /*1810*/  CS2R R20, SRZ ;  /* 0x0000000000147805 */ /* 0x000fe2000001ff00 */
[----:B------:R-:W-:Y:S01]  /*1820*/  USHF.R.U32.HI UR6, URZ, 0x4, UR6 ;  /* 0x000000043f067899 */ /* 0x000fe20008011606 */
[----:B------:R-:W-:Y:S01]  /*1830*/  CS2R R18, SRZ ;  /* 0x0000000000127805 */ /* 0x000fe2000001ff00 */
[----:B------:R-:W-:Y:S01]  /*1840*/  ULEA UR8, UR5, UR8, 0xb ;  /* 0x0000000805087291 */ /* 0x000fe2000f8e583f */
[----:B------:R-:W-:Y:S01]  /*1850*/  CS2R R22, SRZ ;  /* 0x0000000000167805 */ /* 0x000fe2000001ff00 */
[----:B------:R-:W-:Y:S01]  /*1860*/  ULOP3.LUT UR6, UR6, 0x3fff, URZ, 0xc0, !UPT ;  /* 0x00003fff06067892 */ /* 0x000fe2000f8ec03f */
[----:B------:R-:W-:Y:S01]  /*1870*/  CS2R R88, SRZ ;  /* 0x0000000000587805 */ /* 0x000fe2000001ff00 */
[----:B------:R-:W-:Y:S01]  /*1880*/  UMOV UR13, 0x40000040 ;  /* 0x40000040000d7882 */ /* 0x000fe20000000000 */
[----:B------:R-:W-:Y:S01]  /*1890*/  UMOV UR15, 0x40000040 ;  /* 0x40000040000f7882 */ /* 0x000fe20000000000 */
[----:B------:R-:W-:Y:S01]  /*18a0*/  ULOP3.LUT UR6, UR6, 0x10000, URZ, 0xfc, !UPT ;  /* 0x0001000006067892 */ /* 0x000fe2000f8efc3f */
[----:B------:R-:W-:Y:S01]  /*18b0*/  CS2R R90, SRZ ;  /* 0x00000000005a7805 */ /* 0x000fe2000001ff00 */
[----:B------:R-:W-:Y:S01]  /*18c0*/  UMOV UR12, UR8 ;  /* 0x00000008000c7c82 */ /* 0x000fe20008000000 */
[----:B------:R-:W-:Y:S01]  /*18d0*/  CS2R R92, SRZ ;  /* 0x00000000005c7805 */ /* 0x000fe2000001ff00 */
[----:B------:R-:W-:Y:S01]  /*18e0*/  ULEA UR7, UR5, UR6, 0x9 ;  /* 0x0000000605077291 */ /* 0x000fe2000f8e483f */
[----:B------:R-:W-:Y:S01]  /*18f0*/  CS2R R94, SRZ ;  /* 0x00000000005e7805 */ /* 0x000fe2000001ff00 */
[----:B------:R-:W-:Y:S01]  /*1900*/  UIADD3 UR6, UR8, 0x400, URZ ;  /* 0x0000040008067890 */ /* 0x000fe2000fffe03f */
[----:B------:R-:W-:-:S02]  /*1910*/  CS2R R98, SRZ ;  /* 0x0000000000627805 */ /* 0x000fc4000001ff00 */
[----:B------:R-:W-:Y:S02]  /*1920*/  CS2R R96, SRZ ;  /* 0x0000000000607805 */ /* 0x000fe4000001ff00 */
[----:B------:R-:W-:Y:S02]  /*1930*/  CS2R R100, SRZ ;  /* 0x0000000000647805 */ /* 0x000fe4000001ff00 */
[----:B------:R-:W-:Y:S01]  /*1940*/  CS2R R102, SRZ ;  /* 0x0000000000667805 */ /* 0x000fe2000001ff00 */
[----:B------:R-:W-:Y:S01]  /*1950*/  UMOV UR14, UR7 ;  /* 0x00000007000e7c82 */ /* 0x000fe20008000000 */
[----:B------:R-:W-:Y:S01]  /*1960*/  CS2R R104, SRZ ;  /* 0x0000000000687805 */ /* 0x000fe2000001ff00 */
[----:B------:R-:W-:Y:S01]  /*1970*/  QGMMA.64x64x32.F32.E5M2.E5M2 R56, gdesc[UR12], RZ, !UPT ;  /* 0x00e000000c3879f3 */ /* 0x000fe2000c7038ff */
[----:B------:R-:W-:Y:S01]  /*1980*/  UMOV UR12, UR6 ;  /* 0x00000006000c7c82 */ /* 0x000fe20008000000 */
[----:B------:R-:W-:Y:S01]  /*1990*/  UMOV UR13, 0x40000040 ;  /* 0x40000040000d7882 */ /* 0x000fe20000000000 */
[----:B------:R-:W-:Y:S01]  /*19a0*/  UIADD3 UR6, UR8, 0x402, URZ ;  /* 0x0000040208067890 */ /* 0x000fe2000fffe03f */
[----:B------:R-:W-:Y:S01]  /*19b0*/  QGMMA.64x64x32.F32.E5M2.E5M2 R24, gdesc[UR12], RZ, !UPT ;  /* 0x00e000000c1879f3 */ /* 0x000fe2000c7038ff */
[----:B------:R-:W-:Y:S01]  /*19c0*/  UIADD3 UR12, UR8, 0x2, URZ ;  /* 0x00000002080c7890 */ /* 0x000fe2000fffe03f */
[----:B------:R-:W-:Y:S01]  /*19d0*/  CS2R R106, SRZ ;  /* 0x00000000006a7805 */ /* 0x000fe2000001ff00 */
[----:B------:R-:W-:Y:S01]  /*19e0*/  UIADD3 UR14, UR7, 0x2, URZ ;  /* 0x00000002070e7890 */ /* 0x000fe2000fffe03f */
[----:B------:R-:W-:Y:S01]  /*19f0*/  CS2R R110, SRZ ;  /* 0x00000000006e7805 */ /* 0x000fe2000001ff00 */
[----:B------:R-:W-:Y:S01]  /*1a00*/  UMOV UR13, 0x40000040 ;  /* 0x40000040000d7882 */ /* 0x000fe20000000000 */
[----:B------:R-:W-:Y:S01]  /*1a10*/  UMOV UR15, 0x40000040 ;  /* 0x40000040000f7882 */ /* 0x000fe20000000000 */
        /* <DEDUP_REMOVED lines=16> */
[----:B------:R-:W-:Y:S01]  /*1b20*/  CS2R R142, SRZ ;  /* 0x00000000008e7805 */ /* 0x000fe2000001ff00 */
[----:B------:R-:W-:Y:S02]  /*1b30*/  IMAD.MOV.U32 R145, RZ, RZ, RZ ;  /* 0x000000ffff917224 */ /* 0x000fe400078e00ff */
[----:B------:R-:W-:Y:S01]  /*1b40*/  IMAD.MOV.U32 R147, RZ, RZ, RZ ;  /* 0x000000ffff937224 */ /* 0x000fe200078e00ff */
[----:B------:R-:W-:Y:S01]  /*1b50*/  QGMMA.64x64x32.F32.E5M2.E5M2 R56, gdesc[UR12], R56 ;  /* 0x00e000000c3879f3 */ /* 0x000fe20008703838 */
[----:B------:R-:W-:Y:S01]  /*1b60*/  UMOV UR12, UR6 ;  /* 0x00000006000c7c82 */ /* 0x000fe20008000000 */
[----:B------:R-:W-:Y:S01]  /*1b70*/  UMOV UR13, 0x40000040 ;  /* 0x40000040000d7882 */ /* 0x000fe20000000000 */
[----:B------:R-:W-:Y:S01]  /*1b80*/  UIADD3 UR6, UR8, 0x404, URZ ;  /* 0x0000040408067890 */ /* 0x000fe2000fffe03f */
[----:B------:R-:W-:Y:S01]  /*1b90*/  QGMMA.64x64x32.F32.E5M2.E5M2 R24, gdesc[UR12], R24 ;  /* 0x00e000000c1879f3 */ /* 0x000fe20008703818 */
[----:B------:R-:W-:-:S02]  /*1ba0*/  UIADD3 UR12, UR8, 0x4, URZ ;  /* 0x00000004080c7890 */ /* 0x000fc4000fffe03f */
[----:B------:R-:W-:Y:S01]  /*1bb0*/  UIADD3 UR14, UR7, 0x4, URZ ;  /* 0x00000004070e7890 */ /* 0x000fe2000fffe03f */
[----:B------:R-:W-:Y:S01]  /*1bc0*/  UMOV UR13, 0x40000040 ;  /* 0x40000040000d7882 */ /* 0x000fe20000000000 */
[----:B------:R-:W-:-:S07]  /*1bd0*/  UMOV UR15, 0x40000040 ;  /* 0x40000040000f7882 */ /* 0x000fce0000000000 */
[----:B------:R-:W-:Y:S01]  /*1be0*/  QGMMA.64x64x32.F32.E5M2.E5M2 R56, gdesc[UR12], R56 ;  /* 0x00e000000c3879f3 */ /* 0x000fe20008703838 */
[----:B------:R-:W-:Y:S01]  /*1bf0*/  UMOV UR12, UR6 ;  /* 0x00000006000c7c82 */ /* 0x000fe20008000000 */
[----:B------:R-:W-:Y:S01]  /*1c00*/  UMOV UR13, 0x40000040 ;  /* 0x40000040000d7882 */ /* 0x000fe20000000000 */
[----:B------:R-:W-:Y:S01]  /*1c10*/  UMOV UR6, 0x4 ;  /* 0x0000000400067882 */ /* 0x000fe20000000000 */
[----:B------:R-:W-:Y:S01]  /*1c20*/  QGMMA.64x64x32.F32.E5M2.E5M2 R24, gdesc[UR12], R24 ;  /* 0x00e000000c1879f3 */ /* 0x000fe20008703818 */
[----:B------:R-:W-:Y:S02]  /*1c30*/  UIADD3 UR14, UR7, 0x6, URZ ;  /* 0x00000006070e7890 */ /* 0x000fe4000fffe03f */
[----:B------:R-:W-:Y:S01]  /*1c40*/  UIADD3 UR12, UR8, 0x6, URZ ;  /* 0x00000006080c7890 */ /* 0x000fe2000fffe03f */
[----:B------:R-:W-:Y:S01]  /*1c50*/  ULDC UR7, c[0x0][0x50c] ;  /* 0x0001430000077ab9 */ /* 0x000fe20000000800 */
[----:B------:R-:W-:Y:S02]  /*1c60*/  UIADD3 UR8, UR8, 0x406, URZ ;  /* 0x0000040608087890 */ /* 0x000fe4000fffe03f */
[----:B------:R-:W-:Y:S01]  /*1c70*/  UISETP.NE.AND UP0, UPT, UR7, 0x4, UPT ;  /* 0x000000040700788c */ /* 0x000fe2000bf05270 */
[----:B------:R-:W-:Y:S01]  /*1c80*/  UMOV UR13, 0x40000040 ;  /* 0x40000040000d7882 */ /* 0x000fe20000000000 */
[----:B------:R-:W-:-:S02]  /*1c90*/  UMOV UR15, 0x40000040 ;  /* 0x40000040000f7882 */ /* 0x000fc40000000000 */
[----:B------:R-:W-:-:S06]  /*1ca0*/  USEL UR7, URZ, 0x1, UP0 ;  /* 0x000000013f077887 */ /* 0x000fcc0008000000 */
[----:B------:R-:W-:Y:S01]  /*1cb0*/  ISETP.NE.AND P0, PT, RZ, UR7, PT ;  /* 0x00000007ff007c0c */ /* 0x000fe2000bf05270 */
[----:B------:R-:W-:Y:S01]  /*1cc0*/  QGMMA.64x64x32.F32.E5M2.E5M2 R56, gdesc[UR12], R56 ;  /* 0x00e000000c3879f3 */ /* 0x000fe20008703838 */
[----:B------:R-:W-:Y:S01]  /*1cd0*/  UMOV UR12, UR8 ;  /* 0x00000008000c7c82 */ /* 0x000fe20008000000 */
[----:B------:R-:W-:Y:S02]  /*1ce0*/  UMOV UR13, 0x40000040 ;  /* 0x40000040000d7882 */ /* 0x000fe40000000000 */
[----:B------:R-:W-:Y:S08]  /*1cf0*/  QGMMA.64x64x32.F32.E5M2.E5M2 R24, gdesc[UR12], R24, gsb0 ;  /* 0x00e000000c1879f3 */ /* 0x000ff00008003818 */
[----:B------:R-:W-:Y:S05]  /*1d00*/  @!P0 BRA `(.L_x_22) ;  /* 0x0000000400088947 */ /* 0x000fea0003800000 */
[----:B------:R-:W-:Y:S02]  /*1d10*/  WARPGROUP.DEPBAR.LE gsb0, 0x0 ;  /* 0x00008000000079c5 */ /* 0x000fe40000010000 */
[----:B------:R-:W-:-:S01]  /*1d20*/  FADD R147, RZ, R56 ;  /* 0x00000038ff937221 */ /* 0x000fc20000000000 */
[----:B------:R-:W-:Y:S01]  /*1d30*/  FADD R142, RZ, R57 ;  /* 0x00000039ff8e7221 */ /* 0x000fe20000000000 */
        /* <DEDUP_REMOVED lines=62> */
[----:B------:R-:W-:-:S06]  /*2120*/  UMOV UR6, URZ ;  /* 0x0000003f00067c82 */ /* 0x000fcc0008000000 */
.L_x_22:
[----:B------:R-:W-:-:S04]  /*2130*/  UIADD3 UR12, UR5, 0x1, URZ ;  /* 0x00000001050c7890 */ /* 0x000fc8000fffe03f */
[----:B------:R-:W-:-:S04]  /*2140*/  UISETP.NE.AND UP0, UPT, UR12, 0x3, UPT ;  /* 0x000000030c00788c */ /* 0x000fc8000bf05270 */
[----:B------:R-:W-:Y:S02]  /*2150*/  USEL UR8, URZ, 0x1, UP0 ;  /* 0x000000013f087887 */ /* 0x000fe40008000000 */
[----:B------:R-:W-:Y:S02]  /*2160*/  USEL UR12, UR12, URZ, UP0 ;  /* 0x0000003f0c0c7287 */ /* 0x000fe40008000000 */
[----:B------:R-:W-:-:S06]  /*2170*/  ULOP3.LUT UR8, UR4, UR8, URZ, 0x3c, !UPT ;  /* 0x0000000804087292 */ /* 0x000fcc000f8e3c3f */
[----:B------:R-:W-:Y:S01]  /*2180*/  IMAD.U32 R16, RZ, RZ, UR8 ;  /* 0x00000008ff107e24 */ /* 0x000fe2000f8e00ff */
[----:B------:R-:W-:-:S06]  /*2190*/  UMOV UR8, 0x1 ;  /* 0x0000000100087882 */ /* 0x000fcc0000000000 */
.L_x_17:
[----:B------:R-:W-:-:S04]  /*21a0*/  UISETP.LT.AND UP0, UPT, UR9, 0x1, UPT ;  /* 0x000000010900788c */ /* 0x000fc8000bf01270 */
[----:B------:R-:W-:-:S04]  /*21b0*/  USEL UR13, UR9, 0x1, UP0 ;  /* 0x00000001090d7887 */ /* 0x000fc80008000000 */
[----:B------:R-:W-:-:S04]  /*21c0*/  UIADD3 UR13, UR9, -UR13, URZ ;  /* 0x8000000d090d7290 */ /* 0x000fc8000fffe03f */
[----:B------:R-:W-:-:S06]  /*21d0*/  UISETP.GE.AND UP0, UPT, UR13, 0x1, UPT ;  /* 0x000000010d00788c */ /* 0x000fcc000bf06270 */
[----:B------:R-:W-:-:S13]  /*21e0*/  PLOP3.LUT P0, PT, PT, PT, UP0, 0x80, 0x0 ;  /* 0x000000000000781c */ /* 0x000fda0003f0f008 */
[----:B------:R-:W-:Y:S05]  /*21f0*/  @!P0 BRA `(.L_x_23) ;  /* 0x0000000800788947 */ /* 0x000fea0003800000 */
[----:B01----:R-:W-:Y:S01]  /*2200*/  IMAD.U32 R12, RZ, RZ, UR13 ;  /* 0x0000000dff0c7e24 */ /* 0x003fe2000f8e00ff */
[----:B------:R-:W-:Y:S01]  /*2210*/  ULDC UR14, c[0x0][0x50c] ;  /* 0x00014300000e7ab9 */ /* 0x000fe20000000800 */
[----:B------:R-:W-:-:S07]  /*2220*/  IMAD.U32 R13, RZ, RZ, UR5 ;  /* 0x00000005ff0d7e24 */ /* 0x000fce000f8e00ff */
.L_x_31:
[----:B------:R-:W-:-:S13]  /*2230*/  ISETP.NE.AND P1, PT, R144, 0x3, PT ;  /* 0x000000039000780c */ /* 0x000fda0003f25270 */
[----:B------:R-:W-:Y:S05]  /*2240*/  @!P1 BRA `(.L_x_24) ;  /* 0x0000000000049947 */ /* 0x000fea0003800000 */
[----:B------:R-:W-:Y:S01]  /*2250*/  BPT.TRAP 0x1 ;  /* 0x000000040000795c */ /* 0x000fe20000300000 */
.L_x_24:
[----:B------:R-:W0:Y:S01]  /*2260*/  S2UR UR13, SR_CgaCtaId ;  /* 0x00000000000d79c3 */ /* 0x000e220000008800 */
[----:B------:R-:W-:Y:S01]  /*2270*/  UMOV UR10, 0x400 ;  /* 0x00000400000a7882 */ /* 0x000fe20000000000 */
[----:B------:R-:W-:Y:S01]  /*2280*/  SHF.L.U32 R14, R16, 0x1f, RZ ;  /* 0x0000001f100e7819 */ /* 0x000fe200000006ff */
[----:B0-----:R-:W-:-:S04]  /*2290*/  ULEA UR10, UR13, UR10, 0x18 ;  /* 0x0000000a0d0a7291 */ /* 0x001fc8000f8ec03f */
[----:B------:R-:W-:-:S09]  /*22a0*/  ULEA UR13, UR12, UR10, 0x3 ;  /* 0x0000000a0c0d7291 */ /* 0x000fd2000f8e183f */
[----:B------:R0:W1:Y:S01]  /*22b0*/  SYNCS.PHASECHK.TRANS64.TRYWAIT P0, [UR13], R14 ;  /* 0x0000000eff0075a7 */ /* 0x000062000800014d */
[----:B------:R-:W-:Y:S05]  /*22c0*/  @!P1 BRA `(.L_x_25) ;  /* 0x0000000000049947 */ /* 0x000fea0003800000 */
[----:B------:R-:W-:Y:S01]  /*22d0*/  BPT.TRAP 0x1 ;  /* 0x000000040000795c */ /* 0x000fe20000300000 */
.L_x_25:
[----:B-1----:R-:W-:Y:S05]  /*22e0*/  @P0 BRA `(.L_x_26) ;  /* 0x0000000000080947 */ /* 0x002fea0003800000 */
[----:B------:R-:W1:Y:S02]  /*22f0*/  SYNCS.PHASECHK.TRANS64.TRYWAIT P0, [UR13], R14 ;  /* 0x0000000eff0075a7 */ /* 0x000e64000800014d */
[----:B-1----:R-:W-:Y:S05]  /*2300*/  @!P0 BRA `(.L_x_27) ;  /* 0x00000074005c8947 */ /* 0x002fea0003800000 */
.L_x_26:
[----:B------:R-:W-:Y:S01]  /*2310*/  UIADD3 UR13, UR10, 0x18100, URZ ;  /* 0x000181000a0d7890 */ /* 0x000fe2000fffe03f */
[----:B------:R-:W-:Y:S01]  /*2320*/  WARPGROUP.ARRIVE ;  /* 0x00000000000079c5 */ /* 0x000fe20000000000 */
[----:B------:R-:W-:Y:S02]  /*2330*/  UISETP.NE.AND UP0, UPT, UR7, URZ, UPT ;  /* 0x0000003f0700728c */ /* 0x000fe4000bf05270 */
[----:B------:R-:W-:Y:S02]  /*2340*/  USHF.R.U32.HI UR13, URZ, 0x4, UR13 ;  /* 0x000000043f0d7899 */ /* 0x000fe4000801160d */
[----:B------:R-:W-:Y:S02]  /*2350*/  USEL UR8, UR8, URZ, !UP0 ;  /* 0x0000003f08087287 */ /* 0x000fe4000c000000 */
[----:B------:R-:W-:Y:S02]  /*2360*/  ULOP3.LUT UR13, UR13, 0x3fff, URZ, 0xc0, !UPT ;  /* 0x00003fff0d0d7892 */ /* 0x000fe4000f8ec03f */
[----:B------:R-:W-:-:S02]  /*2370*/  ULOP3.LUT UR7, UR11, 0x10000, URZ, 0xfc, !UPT ;  /* 0x000100000b077892 */ /* 0x000fc4000f8efc3f */
[----:B------:R-:W-:Y:S02]  /*2380*/  ULOP3.LUT UR13, UR13, 0x10000, URZ, 0xfc, !UPT ;  /* 0x000100000d0d7892 */ /* 0x000fe4000f8efc3f */
[----:B------:R-:W-:Y:S02]  /*2390*/  UISETP.NE.U32.AND UP0, UPT, UR8, URZ, UPT ;  /* 0x0000003f0800728c */ /* 0x000fe4000bf05070 */
[----:B------:R-:W-:Y:S02]  /*23a0*/  ULEA UR8, UR12, UR7, 0xb ;  /* 0x000000070c087291 */ /* 0x000fe4000f8e583f */
[----:B------:R-:W-:Y:S02]  /*23b0*/  ULEA UR7, UR12, UR13, 0x9 ;  /* 0x0000000d0c077291 */ /* 0x000fe4000f8e483f */
[----:B------:R-:W-:Y:S01]  /*23c0*/  UIADD3 UR13, UR8, 0x400, URZ ;  /* 0x00000400080d7890 */ /* 0x000fe2000fffe03f */
[----:B------:R-:W-:Y:S02]  /*23d0*/  UMOV UR17, 0x40000040 ;  /* 0x4000004000117882 */ /* 0x000fe40000000000 */
[----:B------:R-:W-:Y:S01]  /*23e0*/  UMOV UR16, UR8 ;  /* 0x0000000800107c82 */ /* 0x000fe20008000000 */
[----:B------:R-:W-:Y:S01]  /*23f0*/  UMOV UR19, 0x40000040 ;  /* 0x4000004000137882 */ /* 0x000fe20000000000 */
[----:B------:R-:W-:Y:S01]  /*2400*/  UMOV UR18, UR7 ;  /* 0x0000000700127c82 */ /* 0x000fe20008000000 */
[----:B------:R-:W-:Y:S01]  /*2410*/  UIADD3 UR6, UR6, 0x4, URZ ;  /* 0x0000000406067890 */ /* 0x000fe2000fffe03f */
[----:B------:R-:W-:Y:S01]  /*2420*/  QGMMA.64x64x32.F32.E5M2.E5M2 R56, gdesc[UR16], R56, UP0 ;  /* 0x00e00000103879f3 */ /* 0x000fe2000bf03838 */
[----:B------:R-:W-:Y:S01]  /*2430*/  UMOV UR16, UR13 ;  /* 0x0000000d00107c82 */ /* 0x000fe20008000000 */
[----:B------:R-:W-:Y:S01]  /*2440*/  UMOV UR17, 0x40000040 ;  /* 0x4000004000117882 */ /* 0x000fe20000000000 */
[----:B------:R-:W-:Y:S01]  /*2450*/  UIADD3 UR13, UR8, 0x402, URZ ;  /* 0x00000402080d7890 */ /* 0x000fe2000fffe03f */
[----:B------:R-:W-:Y:S01]  /*2460*/  QGMMA.64x64x32.F32.E5M2.E5M2 R24, gdesc[UR16], R24, UP0 ;  /* 0x00e00000101879f3 */ /* 0x000fe2000bf03818 */
[----:B------:R-:W-:-:S02]  /*2470*/  UIADD3 UR16, UR8, 0x2, URZ ;  /* 0x0000000208107890 */ /* 0x000fc4000fffe03f */
[----:B------:R-:W-:Y:S01]  /*2480*/  UIADD3 UR18, UR7, 0x2, URZ ;  /* 0x0000000207127890 */ /* 0x000fe2000fffe03f */
[----:B------:R-:W-:Y:S01]  /*2490*/  UMOV UR17, 0x40000040 ;  /* 0x4000004000117882 */ /* 0x000fe20000000000 */
[----:B------:R-:W-:Y:S01]  /*24a0*/  UMOV UR19, 0x40000040 ;  /* 0x4000004000137882 */ /* 0x000fe20000000000 */
[----:B------:R-:W-:-:S06]  /*24b0*/  UISETP.NE.AND UP0, UPT, UR6, UR14, UPT ;  /* 0x0000000e0600728c */ /* 0x000fcc000bf05270 */
[----:B------:R-:W-:Y:S01]  /*24c0*/  QGMMA.64x64x32.F32.E5M2.E5M2 R56, gdesc[UR16], R56 ;  /* 0x00e00000103879f3 */ /* 0x000fe20008703838 */
[----:B------:R-:W-:Y:S01]  /*24d0*/  UMOV UR16, UR13 ;  /* 0x0000000d00107c82 */ /* 0x000fe20008000000 */
[----:B------:R-:W-:Y:S01]  /*24e0*/  UMOV UR17, 0x40000040 ;  /* 0x4000004000117882 */ /* 0x000fe20000000000 */
[----:B------:R-:W-:Y:S01]  /*24f0*/  UIADD3 UR13, UR8, 0x404, URZ ;  /* 0x00000404080d7890 */ /* 0x000fe2000fffe03f */
[----:B------:R-:W-:Y:S01]  /*2500*/  QGMMA.64x64x32.F32.E5M2.E5M2 R24, gdesc[UR16], R24 ;  /* 0x00e00000101879f3 */ /* 0x000fe20008703818 */
[----:B------:R-:W-:Y:S02]  /*2510*/  UIADD3 UR16, UR8, 0x4, URZ ;  /* 0x0000000408107890 */ /* 0x000fe4000fffe03f */
[----:B------:R-:W-:Y:S01]  /*2520*/  UIADD3 UR18, UR7, 0x4, URZ ;  /* 0x0000000407127890 */ /* 0x000fe2000fffe03f */
[----:B------:R-:W-:Y:S01]  /*2530*/  UMOV UR17, 0x40000040 ;  /* 0x4000004000117882 */ /* 0x000fe20000000000 */
[----:B------:R-:W-:-:S07]  /*2540*/  UMOV UR19, 0x40000040 ;  /* 0x4000004000137882 */ /* 0x000fce0000000000 */
[----:B------:R-:W-:Y:S01]  /*2550*/  QGMMA.64x64x32.F32.E5M2.E5M2 R56, gdesc[UR16], R56 ;  /* 0x00e00000103879f3 */ /* 0x000fe20008703838 */
[----:B------:R-:W-:Y:S01]  /*2560*/  UMOV UR16, UR13 ;  /* 0x0000000d00107c82 */ /* 0x000fe20008000000 */
[----:B------:R-:W-:Y:S02]  /*2570*/  UMOV UR17, 0x40000040 ;  /* 0x4000004000117882 */ /* 0x000fe40000000000 */
[----:B------:R-:W-:Y:S01]  /*2580*/  QGMMA.64x64x32.F32.E5M2.E5M2 R24, gdesc[UR16], R24 ;  /* 0x00e00000101879f3 */ /* 0x000fe20008703818 */
[----:B------:R-:W-:Y:S02]  /*2590*/  UIADD3 UR16, UR8, 0x6, URZ ;  /* 0x0000000608107890 */ /* 0x000fe4000fffe03f */
[----:B------:R-:W-:Y:S02]  /*25a0*/  UIADD3 UR18, UR7, 0x6, URZ ;  /* 0x0000000607127890 */ /* 0x000fe4000fffe03f */
[----:B------:R-:W-:Y:S01]  /*25b0*/  UIADD3 UR8, UR8, 0x406, URZ ;  /* 0x0000040608087890 */ /* 0x000fe2000fffe03f */
[----:B------:R-:W-:Y:S01]  /*25c0*/  UMOV UR17, 0x40000040 ;  /* 0x4000004000117882 */ /* 0x000fe20000000000 */
[----:B------:R-:W-:Y:S01]  /*25d0*/  UMOV UR19, 0x40000040 ;  /* 0x4000004000137882 */ /* 0x000fe20000000000 */
[----:B------:R-:W-:-:S06]  /*25e0*/  USEL UR7, URZ, 0x1, UP0 ;  /* 0x000000013f077887 */ /* 0x000fcc0008000000 */
[----:B------:R-:W-:Y:S01]  /*25f0*/  ISETP.NE.AND P0, PT, RZ, UR7, PT ;  /* 0x00000007ff007c0c */ /* 0x000fe2000bf05270 */
[----:B------:R-:W-:Y:S01]  /*2600*/  QGMMA.64x64x32.F32.E5M2.E5M2 R56, gdesc[UR16], R56 ;  /* 0x00e00000103879f3 */ /* 0x000fe20008703838 */
[----:B------:R-:W-:Y:S01]  /*2610*/  UMOV UR16, UR8 ;  /* 0x0000000800107c82 */ /* 0x000fe20008000000 */
[----:B------:R-:W-:Y:S02]  /*2620*/  UMOV UR17, 0x40000040 ;  /* 0x4000004000117882 */ /* 0x000fe40000000000 */
[----:B------:R-:W-:Y:S03]  /*2630*/  QGMMA.64x64x32.F32.E5M2.E5M2 R24, gdesc[UR16], R24, gsb0 ;  /* 0x00e00000101879f3 */ /* 0x000fe60008003818 */
[----:B------:R-:W-:-:S05]  /*2640*/  WARPGROUP.DEPBAR.LE gsb0, 0x1 ;  /* 0x00008000000079c5 */ /* 0x000fca0000010100 */
[----:B------:R-:W-:Y:S05]  /*2650*/  @!P0 BRA `(.L_x_28) ;  /* 0x0000000400088947 */ /* 0x000fea0003800000 */
[----:B------:R-:W-:Y:S02]  /*2660*/  WARPGROUP.DEPBAR.LE gsb0, 0x0 ;  /* 0x00008000000079c5 */ /* 0x000fe40000010000 */
[----:B------:R-:W-:-:S01]  /*2670*/  FADD R147, R56, R147 ;  /* 0x0000009338937221 */ /* 0x000fc20000000000 */
[----:B------:R-:W-:Y:S01]  /*2680*/  FADD R142, R57, R142 ;  /* 0x0000008e398e7221 */ /* 0x000fe20000000000 */
        /* <DEDUP_REMOVED lines=62> */
[----:B------:R-:W-:-:S06]  /*2a70*/  UMOV UR6, URZ ;  /* 0x0000003f00067c82 */ /* 0x000fcc0008000000 */
.L_x_28:
[----:B------:R-:W-:Y:S05]  /*2a80*/  @!P1 BRA `(.L_x_29) ;  /* 0x0000000000049947 */ /* 0x000fea0003800000 */
[----:B------:R-:W-:Y:S01]  /*2a90*/  BPT.TRAP 0x1 ;  /* 0x000000040000795c */ /* 0x000fe20000300000 */
.L_x_29:
[----:B------:R-:W-:-:S13]  /*2aa0*/  ISETP.NE.AND P0, PT, R6, RZ, PT ;  /* 0x000000ff0600720c */ /* 0x000fda0003f05270 */
[----:B01----:R-:W-:-:S05]  /*2ab0*/  @P0 LEA R14, R13, UR10, 0x3 ;  /* 0x0000000a0d0e0c11 */ /* 0x003fca000f8e18ff */
[----:B------:R-:W-:-:S05]  /*2ac0*/  @P0 VIADD R14, R14, 0x18 ;  /* 0x000000180e0e0836 */ /* 0x000fca0000000000 */
[----:B------:R-:W-:-:S04]  /*2ad0*/  @P0 PRMT R14, R5, 0x654, R14 ;  /* 0x00000654050e0816 */ /* 0x000fc8000000000e */
[----:B------:R0:W-:Y:S01]  /*2ae0*/  @P0 SYNCS.ARRIVE.TRANS64.RED.A1T0 RZ, [R14+URZ], RZ ;  /* 0x000000ff0eff09a7 */ /* 0x0001e2000810043f */
[----:B------:R-:W-:-:S13]  /*2af0*/  ISETP.GT.U32.AND P0, PT, R4, 0x1, PT ;  /* 0x000000010400780c */ /* 0x000fda0003f04070 */
[----:B0-----:R-:W-:Y:S05]  /*2b00*/  @P0 BRA `(.L_x_30) ;  /* 0x0000000000040947 */ /* 0x001fea0003800000 */
[----:B------:R-:W-:Y:S01]  /*2b10*/  BPT.TRAP 0x1 ;  /* 0x000000040000795c */ /* 0x000fe20000300000 */
.L_x_30:
[----:B------:R-:W-:Y:S01]  /*2b20*/  UIADD3 UR12, UR12, 0x1, URZ ;  /* 0x000000010c0c7890 */ /* 0x000fe2000fffe03f */
[C---:B------:R-:W-:Y:S01]  /*2b30*/  ISETP.GT.AND P1, PT, R12.reuse, 0x1, PT ;  /* 0x000000010c00780c */ /* 0x040fe20003f24270 */
[----:B------:R-:W-:Y:S02]  /*2b40*/  VIADD R13, R13, 0x1 ;  /* 0x000000010d0d7836 */ /* 0x000fe40000000000 */
[----:B------:R-:W-:Y:S01]  /*2b50*/  UISETP.NE.AND UP0, UPT, UR12, 0x3, UPT ;  /* 0x000000030c00788c */ /* 0x000fe2000bf05270 */
[----:B------:R-:W-:Y:S02]  /*2b60*/  VIADD R12, R12, 0xffffffff ;  /* 0xffffffff0c0c7836 */ /* 0x000fe40000000000 */
[C---:B------:R-:W-:Y:S01]  /*2b70*/  ISETP.NE.AND P0, PT, R13.reuse, 0x3, PT ;  /* 0x000000030d00780c */ /* 0x040fe20003f05270 */
[----:B------:R-:W-:Y:S02]  /*2b80*/  USEL UR8, URZ, 0x1, UP0 ;  /* 0x000000013f087887 */ /* 0x000fe40008000000 */
[----:B------:R-:W-:Y:S01]  /*2b90*/  USEL UR12, UR12, URZ, UP0 ;  /* 0x0000003f0c0c7287 */ /* 0x000fe20008000000 */
[----:B------:R-:W-:-:S03]  /*2ba0*/  SEL R13, R13, RZ, P0 ;  /* 0x000000ff0d0d7207 */ /* 0x000fc60000000000 */
[----:B------:R-:W-:Y:S01]  /*2bb0*/  LOP3.LUT R16, R16, UR8, RZ, 0x3c, !PT ;  /* 0x0000000810107c12 */ /* 0x000fe2000f8e3cff */
[----:B------:R-:W-:Y:S01]  /*2bc0*/  UMOV UR8, 0x1 ;  /* 0x0000000100087882 */ /* 0x000fe20000000000 */
[----:B------:R-:W-:Y:S06]  /*2bd0*/  @P1 BRA `(.L_x_31) ;  /* 0xfffffff400941947 */ /* 0x000fec000383ffff */
.L_x_23:
[----:B------:R-:W-:Y:S01]  /*2be0*/  UISETP.NE.AND UP0, UPT, UR6, URZ, UPT ;  /* 0x0000003f0600728c */ /* 0x000fe2000bf05270 */
[----:B01----:R-:W0:Y:S03]  /*2bf0*/  LDC R12, c[0x0][0x28c] ;  /* 0x0000a300ff0c7b82 */ /* 0x003e260000000800 */
[----:B------:R-:W-:-:S06]  /*2c00*/  USEL UR6, URZ, 0x1, !UP0 ;  /* 0x000000013f067887 */ /* 0x000fcc000c000000 */
[----:B------:R-:W-:Y:S02]  /*2c10*/  ISETP.NE.AND P0, PT, RZ, UR6, PT ;  /* 0x00000006ff007c0c */ /* 0x000fe4000bf05270 */
[----:B0-----:R-:W-:-:S11]  /*2c20*/  ISETP.GE.AND P1, PT, R12, 0x1, PT ;  /* 0x000000010c00780c */ /* 0x001fd60003f26270 */
[----:B------:R-:W-:Y:S05]  /*2c30*/  @!P0 BRA `(.L_x_32) ;  /* 0x0000000400048947 */ /* 0x000fea0003800000 */
[----:B------:R-:W-:Y:S02]  /*2c40*/  WARPGROUP.DEPBAR.LE gsb0, 0x0 ;  /* 0x00008000000079c5 */ /* 0x000fe40000010000 */
[----:B------:R-:W-:Y:S01]  /*2c50*/  FADD R147, R56, R147 ;  /* 0x0000009338937221 */ /* 0x000fe20000000000 */
        /* <DEDUP_REMOVED lines=62> */
[----:B------:R-:W-:-:S07]  /*3040*/  FADD R20, R20, R55 ;  /* 0x0000003714147221 */ /* 0x000fce0000000000 */
.L_x_32:
[----:B------:R-:W-:Y:S02]  /*3050*/  WARPGROUP.DEPBAR.LE gsb0, 0x0 ;  /* 0x00008000000079c5 */ /* 0x000fe40000010000 */
[----:B------:R-:W-:Y:S05]  /*3060*/  @!P1 BRA `(.L_x_33) ;  /* 0x0000000000549947 */ /* 0x000fea0003800000 */
[----:B------:R-:W-:-:S13]  /*3070*/  ISETP.NE.AND P0, PT, R144, 0x3, PT ;  /* 0x000000039000780c */ /* 0x000fda0003f05270 */
[----:B------:R-:W-:Y:S05]  /*3080*/  @!P0 BRA `(.L_x_34) ;  /* 0x0000000000048947 */ /* 0x000fea0003800000 */
[----:B------:R-:W-:Y:S01]  /*3090*/  BPT.TRAP 0x1 ;  /* 0x000000040000795c */ /* 0x000fe20000300000 */
.L_x_34:
[----:B------:R-:W-:Y:S01]  /*30a0*/  ISETP.NE.AND P0, PT, R6, RZ, PT ;  /* 0x000000ff0600720c */ /* 0x000fe20003f05270 */
[----:B------:R-:W-:Y:S01]  /*30b0*/  BSSY B0, `(.L_x_35) ;  /* 0x000000e000007945 */ /* 0x000fe20003800000 */
[----:B------:R-:W-:-:S11]  /*30c0*/  ISETP.GT.U32.AND P1, PT, R4, 0x1, PT ;  /* 0x000000010400780c */ /* 0x000fd60003f24070 */
[----:B------:R-:W-:Y:S05]  /*30d0*/  @!P0 BRA `(.L_x_36) ;  /* 0x00000000002c8947 */ /* 0x000fea0003800000 */
[----:B------:R-:W-:-:S04]  /*30e0*/  UISETP.LT.AND UP0, UPT, UR9, 0x1, UPT ;  /* 0x000000010900788c */ /* 0x000fc8000bf01270 */
[----:B------:R-:W-:-:S04]  /*30f0*/  USEL UR8, UR9, 0x1, UP0 ;  /* 0x0000000109087887 */ /* 0x000fc80008000000 */
[----:B------:R-:W-:-:S04]  /*3100*/  UIADD3 UR8, UR5, UR9, -UR8 ;  /* 0x0000000905087290 */ /* 0x000fc8000fffe808 */
[----:B------:R-:W-:-:S04]  /*3110*/  UIMAD.WIDE.U32 UR6, UR8, -0x55555555, URZ ;  /* 0xaaaaaaab080678a5 */ /* 0x000fc8000f8e003f */
[----:B------:R-:W-:-:S04]  /*3120*/  USHF.R.U32.HI UR6, URZ, 0x1, UR7 ;  /* 0x000000013f067899 */ /* 0x000fc80008011607 */
[----:B------:R-:W-:-:S04]  /*3130*/  UIMAD UR8, UR6, -0x3, UR8 ;  /* 0xfffffffd060878a4 */ /* 0x000fc8000f8e0208 */
[----:B------:R-:W-:-:S04]  /*3140*/  ULEA UR8, UR8, UR10, 0x3 ;  /* 0x0000000a08087291 */ /* 0x000fc8000f8e183f */
[----:B------:R-:W-:-:S06]  /*3150*/  UIADD3 UR8, UR8, 0x18, URZ ;  /* 0x0000001808087890 */ /* 0x000fcc000fffe03f */
[----:B------:R-:W-:-:S05]  /*3160*/  IMAD.U32 R12, RZ, RZ, UR8 ;  /* 0x00000008ff0c7e24 */ /* 0x000fca000f8e00ff */
[----:B------:R-:W-:-:S04]  /*3170*/  PRMT R12, R5, 0x654, R12 ;  /* 0x00000654050c7816 */ /* 0x000fc8000000000c */
[----:B------:R0:W-:Y:S03]  /*3180*/  SYNCS.ARRIVE.TRANS64.RED.A1T0 RZ, [R12+URZ], RZ ;  /* 0x000000ff0cff79a7 */ /* 0x0001e6000810043f */
.L_x_36:
[----:B------:R-:W-:Y:S05]  /*3190*/  BSYNC B0 ;  /* 0x0000000000007941 */ /* 0x000fea0003800000 */
.L_x_35:
[----:B------:R-:W-:Y:S05]  /*31a0*/  @P1 BRA `(.L_x_33) ;  /* 0x0000000000041947 */ /* 0x000fea0003800000 */
[----:B------:R-:W-:Y:S01]  /*31b0*/  BPT.TRAP 0x1 ;  /* 0x000000040000795c */ /* 0x000fe20000300000 */
.L_x_33:
[----:B------:R-:W1:Y:S01]  /*31c0*/  LDC R16, c[0x0][0x288] ;  /* 0x0000a200ff107b82 */ /* 0x000e620000000800 */
[----:B------:R-:W-:Y:S01]  /*31d0*/  IMAD.SHL.U32 R33, R11, 0x40, RZ ;  /* 0x000000400b217824 */ /* 0x000fe200078e00ff */
[--C-:B0-----:R-:W-:Y:S01]  /*31e0*/  SHF.R.U32.HI R12, RZ, 0x2, R0.reuse ;  /* 0x00000002ff0c7819 */ /* 0x101fe20000011600 */
[----:B------:R-:W-:Y:S01]  /*31f0*/  UIADD3 UR5, UR9, UR5, URZ ;  /* 0x0000000509057290 */ /* 0x000fe2000fffe03f */
[----:B------:R-:W-:Y:S01]  /*3200*/  LOP3.LUT R14, R0, 0x60, RZ, 0xc0, !PT ;  /* 0x00000060000e7812 */ /* 0x000fe200078ec0ff */
[----:B------:R-:W-:Y:S01]  /*3210*/  IMAD.SHL.U32 R34, R10, 0x100, RZ ;  /* 0x000001000a227824 */ /* 0x000fe200078e00ff */
[----:B------:R-:W-:Y:S01]  /*3220*/  SHF.R.U32.HI R15, RZ, 0x7, R0 ;  /* 0x00000007ff0f7819 */ /* 0x000fe20000011600 */
[----:B------:R-:W-:Y:S01]  /*3230*/  UISETP.GT.U32.AND UP0, UPT, UR5, 0x2, UPT ;  /* 0x000000020500788c */ /* 0x000fe2000bf04070 */
[----:B------:R-:W-:Y:S01]  /*3240*/  LOP3.LUT R13, R12, 0x7, RZ, 0xc0, !PT ;  /* 0x000000070c0d7812 */ /* 0x000fe200078ec0ff */
[C---:B------:R-:W-:Y:S01]  /*3250*/  IMAD.SHL.U32 R26, R0.reuse, 0x2, RZ ;  /* 0x00000002001a7824 */ /* 0x040fe200078e00ff */
[----:B------:R-:W-:Y:S01]  /*3260*/  SHF.R.U32.HI R14, RZ, 0x1, R14 ;  /* 0x00000001ff0e7819 */ /* 0x000fe2000001160e */
[----:B------:R-:W-:Y:S01]  /*3270*/  ULDC UR12, c[0x0][0x284] ;  /* 0x0000a100000c7ab9 */ /* 0x000fe20000000800 */
[----:B------:R-:W-:Y:S01]  /*3280*/  LOP3.LUT R12, R15, 0x1, RZ, 0xc0, !PT ;  /* 0x000000010f0c7812 */ /* 0x000fe200078ec0ff */
[----:B------:R-:W-:Y:S01]  /*3290*/  UISETP.LT.U32.AND UP0, UPT, UR9, 0x3, UP0 ;  /* 0x000000030900788c */ /* 0x000fe20008701070 */
[----:B------:R-:W-:Y:S01]  /*32a0*/  IADD3 R17, RZ, -R14, -R13 ;  /* 0x8000000eff117210 */ /* 0x000fe20007ffe80d */
[----:B------:R-:W-:Y:S01]  /*32b0*/  UISETP.GE.U32.AND UP1, UPT, UR9, 0x3, UPT ;  /* 0x000000030900788c */ /* 0x000fe2000bf26070 */
[----:B------:R-:W-:Y:S01]  /*32c0*/  LOP3.LUT R15, R0, 0x3, RZ, 0xc0, !PT ;  /* 0x00000003000f7812 */ /* 0x000fe200078ec0ff */
[C---:B------:R-:W-:Y:S01]  /*32d0*/  IMAD.SHL.U32 R24, R12.reuse, 0x40, RZ ;  /* 0x000000400c187824 */ /* 0x040fe200078e00ff */
[----:B------:R-:W-:Y:S01]  /*32e0*/  SHF.R.S32.HI R29, RZ, 0x1f, R7 ;  /* 0x0000001fff1d7819 */ /* 0x000fe20000011407 */
[----:B------:R-:W-:Y:S01]  /*32f0*/  UIMAD.WIDE.U32 UR6, UR5, -0x55555555, URZ ;  /* 0xaaaaaaab050678a5 */ /* 0x000fe2000f8e003f */
[C---:B------:R-:W-:Y:S01]  /*3300*/  LOP3.LUT R26, R33.reuse, 0x6, R26, 0xf8, !PT ;  /* 0x00000006211a7812 */ /* 0x040fe200078ef81a */
[----:B------:R-:W-:Y:S01]  /*3310*/  USEL UR8, URZ, 0x1, !UP0 ;  /* 0x000000013f087887 */ /* 0x000fe2000c000000 */
[----:B------:R-:W-:Y:S01]  /*3320*/  IMAD R17, R12, -0x40, R17 ;  /* 0xffffffc00c117824 */ /* 0x000fe200078e0211 */
[----:B------:R-:W-:Y:S01]  /*3330*/  ULDC.64 UR10, c[0x0][0x5d0] ;  /* 0x00017400000a7ab9 */ /* 0x000fe20000000a00 */
[----:B-1----:R-:W-:Y:S01]  /*3340*/  ISETP.GE.AND P0, PT, R33, R16, PT ;  /* 0x000000102100720c */ /* 0x002fe20003f06270 */
[----:B------:R-:W-:Y:S01]  /*3350*/  IMAD R12, R15, -0x2, R16 ;  /* 0xfffffffe0f0c7824 */ /* 0x000fe200078e0210 */
[----:B------:R-:W-:Y:S01]  /*3360*/  SHF.R.S32.HI R27, RZ, 0x1f, R26 ;  /* 0x0000001fff1b7819 */ /* 0x000fe2000001141a */
[----:B------:R-:W-:Y:S01]  /*3370*/  IMAD R16, R29, UR10, RZ ;  /* 0x0000000a1d107c24 */ /* 0x000fe2000f8e02ff */
[----:B------:R-:W-:Y:S01]  /*3380*/  ISETP.GE.OR P0, PT, R34, UR12, P0 ;  /* 0x0000000c22007c0c */ /* 0x000fe20008706670 */
[----:B------:R-:W-:Y:S01]  /*3390*/  USHF.R.U32.HI UR6, URZ, 0x1, UR7 ;  /* 0x000000013f067899 */ /* 0x000fe20008011607 */
[----:B------:R-:W-:Y:S01]  /*33a0*/  LOP3.LUT R35, R24, 0x40, R13, 0xe2, !PT ;  /* 0x0000004018237812 */ /* 0x000fe200078ee20d */
[----:B------:R-:W-:Y:S01]  /*33b0*/  ULOP3.LUT UR4, UR4, UR8, URZ, 0x3c, !UPT ;  /* 0x0000000804047292 */ /* 0x000fe2000f8e3c3f */
[----:B------:R-:W-:Y:S01]  /*33c0*/  IMAD.WIDE R24, R10, 0x100, RZ ;  /* 0x000001000a187825 */ /* 0x000fe200078e02ff */
[----:B------:R-:W-:Y:S01]  /*33d0*/  UIMAD UR5, UR6, -0x3, UR5 ;  /* 0xfffffffd060578a4 */ /* 0x000fe2000f8e0205 */
[----:B------:R-:W-:Y:S01]  /*33e0*/  IADD3 R34, -R34, UR12, R17 ;  /* 0x0000000c22227c10 */ /* 0x000fe2000fffe111 */
[----:B------:R-:W-:Y:S01]  /*33f0*/  @UP1 ULOP3.LUT UR4, UR4, 0x1, UR6, 0x78, !UPT ;  /* 0x0000000104041892 */ /* 0x000fe2000f8e7806 */
[C---:B------:R-:W-:Y:S01]  /*3400*/  IMAD R13, R7.reuse, UR11, R16 ;  /* 0x0000000b070d7c24 */ /* 0x040fe2000f8e0210 */
[----:B------:R-:W-:Y:S01]  /*3410*/  LOP3.LUT R35, R24, R35, R14, 0xfe, !PT ;  /* 0x0000002318237212 */ /* 0x000fe200078efe0e */
[----:B------:R-:W-:-:S04]  /*3420*/  IMAD.WIDE.U32 R10, R7, UR10, R26 ;  /* 0x0000000a070a7c25 */ /* 0x000fc8000f8e001a */
[----:B------:R-:W-:Y:S02]  /*3430*/  IMAD.IADD R11, R11, 0x1, R13 ;  /* 0x000000010b0b7824 */ /* 0x000fe400078e020d */
[----:B------:R-:W-:Y:S02]  /*3440*/  IMAD.IADD R33, R12, 0x1, -R33 ;  /* 0x000000010c217824 */ /* 0x000fe400078e0a21 */
[----:B------:R-:W-:Y:S01]  /*3450*/  IMAD.MOV.U32 R32, RZ, RZ, -0x1 ;  /* 0xffffffffff207424 */ /* 0x000fe200078e00ff */
[----:B------:R-:W-:Y:S06]  /*3460*/  @P0 BRA `(.L_x_37) ;  /* 0x0000004800040947 */ /* 0x000fec0003800000 */
[----:B------:R-:W0:Y:S01]  /*3470*/  LDC.64 R30, c[0x0][0x5c8] ;  /* 0x00017200ff1e7b82 */ /* 0x000e220000000a00 */
[----:B------:R-:W-:Y:S01]  /*3480*/  ULDC.64 UR6, c[0x0][0x5c0] ;  /* 0x0001700000067ab9 */ /* 0x000fe20000000a00 */
[----:B------:R-:W-:Y:S01]  /*3490*/  BSSY B0, `(.L_x_37) ;  /* 0x000047e000007945 */ /* 0x000fe20003800000 */
[-C--:B0-----:R-:W-:Y:S02]  /*34a0*/  IMAD R12, R25, R30.reuse, RZ ;  /* 0x0000001e190c7224 */ /* 0x081fe400078e02ff */
[----:B------:R-:W-:-:S04]  /*34b0*/  IMAD.WIDE.U32 R10, R35, R30, R10 ;  /* 0x0000001e230a7225 */ /* 0x000fc800078e000a */
[----:B------:R-:W-:Y:S01]  /*34c0*/  IMAD R15, R35, R31, R12 ;  /* 0x0000001f230f7224 */ /* 0x000fe200078e020c */
[----:B------:R-:W-:Y:S01]  /*34d0*/  IADD3 R16, P4, R10, UR6, RZ ;  /* 0x000000060a107c10 */ /* 0x000fe2000ff9e0ff */
[C---:B------:R-:W-:Y:S01]  /*34e0*/  IMAD.SHL.U32 R13, R30.reuse, 0x80, RZ ;  /* 0x000000801e0d7824 */ /* 0x040fe200078e00ff */
[C---:B------:R-:W-:Y:S01]  /*34f0*/  LEA R28, P2, R30.reuse, R10, 0x3 ;  /* 0x0000000a1e1c7211 */ /* 0x040fe200078418ff */
[----:B------:R-:W-:Y:S01]  /*3500*/  IMAD.IADD R36, R11, 0x1, R15 ;  /* 0x000000010b247824 */ /* 0x000fe200078e020f */
[----:B------:R-:W-:Y:S02]  /*3510*/  SHF.L.U64.HI R11, R30, 0x7, R31 ;  /* 0x000000071e0b7819 */ /* 0x000fe4000001021f */
[----:B------:R-:W-:Y:S02]  /*3520*/  IADD3 R12, P1, P0, R10, UR6, R13 ;  /* 0x000000060a0c7c10 */ /* 0x000fe4000f83e00d */
[----:B------:R-:W-:Y:S02]  /*3530*/  IADD3.X R17, R36, UR7, RZ, P4, !PT ;  /* 0x0000000724117c10 */ /* 0x000fe4000a7fe4ff */
[----:B---3-5:R-:W-:-:S02]  /*3540*/  FSETP.NEU.AND P4, PT, R9, RZ, PT ;  /* 0x000000ff0900720b */ /* 0x028fc40003f8d000 */
[----:B------:R-:W-:Y:S02]  /*3550*/  LEA.HI.X R30, R30, R36, R31, 0x3, P2 ;  /* 0x000000241e1e7211 */ /* 0x000fe400010f1c1f */
[C---:B------:R-:W-:Y:S02]  /*3560*/  IADD3 R14, P2, R28.reuse, UR6, RZ ;  /* 0x000000061c0e7c10 */ /* 0x040fe4000ff5e0ff */
[----:B------:R-:W-:Y:S02]  /*3570*/  IADD3 R10, P5, P6, R28, UR6, R13 ;  /* 0x000000061c0a7c10 */ /* 0x000fe4000febe00d */
[--C-:B------:R-:W-:Y:S02]  /*3580*/  IADD3.X R13, R36, UR7, R11.reuse, P1, P0 ;  /* 0x00000007240d7c10 */ /* 0x100fe40008fe040b */
[C---:B------:R-:W-:Y:S02]  /*3590*/  IADD3.X R15, R30.reuse, UR7, RZ, P2, !PT ;  /* 0x000000071e0f7c10 */ /* 0x040fe400097fe4ff */
[----:B------:R-:W-:Y:S01]  /*35a0*/  IADD3.X R11, R30, UR7, R11, P5, P6 ;  /* 0x000000071e0b7c10 */ /* 0x000fe2000afec40b */
[----:B------:R-:W-:Y:S06]  /*35b0*/  @!P4 BRA `(.L_x_38) ;  /* 0x00000034009cc947 */ /* 0x000fec0003800000 */
[----:B------:R-:W-:Y:S01]  /*35c0*/  ULDC.64 UR6, c[0x0][0x5b8] ;  /* 0x00016e0000067ab9 */ /* 0x000fe20000000a00 */
[----:B------:R-:W-:Y:S01]  /*35d0*/  ISETP.GE.AND P0, PT, R34, 0x1, PT ;  /* 0x000000012200780c */ /* 0x000fe20003f06270 */
[----:B------:R-:W-:Y:S01]  /*35e0*/  IMAD R28, R29, UR6, RZ ;  /* 0x000000061d1c7c24 */ /* 0x000fe2000f8e02ff */
[----:B------:R-:W-:Y:S01]  /*35f0*/  ULDC.64 UR10, c[0x0][0x5a8] ;  /* 0x00016a00000a7ab9 */ /* 0x000fe20000000a00 */
[----:B------:R-:W-:Y:S01]  /*3600*/  IMAD.WIDE.U32 R26, R7, UR6, R26 ;  /* 0x00000006071a7c25 */ /* 0x000fe2000f8e001a */
[----:B------:R-:W-:Y:S01]  /*3610*/  ISETP.LT.OR P4, PT, R33, 0x1, !P0 ;  /* 0x000000012100780c */ /* 0x000fe20004781670 */
[----:B------:R-:W-:Y:S02]  /*3620*/  BSSY B1, `(.L_x_39) ;  /* 0x000000c000017945 */ /* 0x000fe40003800000 */
[----:B------:R-:W-:Y:S01]  /*3630*/  IMAD R7, R7, UR7, R28 ;  /* 0x0000000707077c24 */ /* 0x000fe2000f8e021c */
[----:B------:R-:W-:Y:S02]  /*3640*/  ULDC.64 UR6, c[0x0][0x5b0] ;  /* 0x00016c0000067ab9 */ /* 0x000fe40000000a00 */
[----:B------:R-:W-:-:S02]  /*3650*/  IMAD R30, R25, UR6, RZ ;  /* 0x00000006191e7c24 */ /* 0x000fc4000f8e02ff */
[----:B------:R-:W-:Y:S02]  /*3660*/  IMAD.IADD R27, R27, 0x1, R7 ;  /* 0x000000011b1b7824 */ /* 0x000fe400078e0207 */
[C---:B------:R-:W-:Y:S02]  /*3670*/  IMAD R7, R35.reuse, UR7, R30 ;  /* 0x0000000723077c24 */ /* 0x040fe4000f8e021e */
[----:B------:R-:W-:-:S03]  /*3680*/  IMAD.WIDE.U32 R28, R35, UR6, R26 ;  /* 0x00000006231c7c25 */ /* 0x000fc6000f8e001a */
[----:B------:R-:W-:-:S04]  /*3690*/  IADD3 R28, P1, R28, UR10, RZ ;  /* 0x0000000a1c1c7c10 */ /* 0x000fc8000ff3e0ff */
[--C-:B------:R-:W-:Y:S02]  /*36a0*/  IADD3.X R29, R29, UR11, R7.reuse, P1, !PT ;  /* 0x0000000b1d1d7c10 */ /* 0x100fe40008ffe407 */
[----:B------:R-:W-:Y:S01]  /*36b0*/  PRMT R7, RZ, 0x7610, R7 ;  /* 0x00007610ff077816 */ /* 0x000fe20000000007 */
[----:B------:R-:W-:Y:S06]  /*36c0*/  @P4 BRA `(.L_x_40) ;  /* 0x0000000000044947 */ /* 0x000fec0003800000 */
[----:B------:R0:W5:Y:S02]  /*36d0*/  LDG.E.U8 R7, desc[UR20][R28.64] ;  /* 0x000000141c077981 */ /* 0x000164000c1e1100 */
.L_x_40:
[----:B------:R-:W-:Y:S05]  /*36e0*/  BSYNC B1 ;  /* 0x0000000000017941 */ /* 0x000fea0003800000 */
.L_x_39:
[----:B-----5:R-:W-:Y:S01]  /*36f0*/  LOP3.LUT R7, R7, 0xff, RZ, 0xc0, !PT ;  /* 0x000000ff07077812 */ /* 0x020fe200078ec0ff */
[----:B------:R-:W-:Y:S01]  /*3700*/  BSSY B1, `(.L_x_41) ;  /* 0x000000b000017945 */ /* 0x000fe20003800000 */
[----:B------:R-:W-:Y:S02]  /*3710*/  ISETP.LT.OR P2, PT, R33, 0x2, !P0 ;  /* 0x000000022100780c */ /* 0x000fe40004741670 */
[----:B------:R-:W-:-:S05]  /*3720*/  F2FP.F16.E5M2.UNPACK_B R7, R7 ;  /* 0x00000007ff07723e */ /* 0x000fca00020004ff */
[----:B------:R-:W-:Y:S01]  /*3730*/  HADD2.F32 R30, -RZ, R7.H0_H0 ;  /* 0x20000007ff1e7230 */ /* 0x000fe20000004100 */
[----:B------:R-:W-:-:S04]  /*3740*/  PRMT R7, RZ, 0x7610, R7 ;  /* 0x00007610ff077816 */ /* 0x000fc80000000007 */
[----:B------:R-:W-:-:S04]  /*3750*/  FMUL R30, R30, R9 ;  /* 0x000000091e1e7220 */ /* 0x000fc80000400000 */
[----:B--2---:R-:W-:-:S05]  /*3760*/  FFMA R30, R147, R8, R30 ;  /* 0x00000008931e7223 */ /* 0x004fca000000001e */
[----:B------:R-:W-:-:S05]  /*3770*/  F2FP.SATFINITE.E5M2.F32.PACK_AB_MERGE_C R31, RZ, R30, RZ ;  /* 0x0000001eff1f723e */ /* 0x000fca00048060ff */
[----:B------:R1:W-:Y:S01]  /*3780*/  @!P4 STG.E.U8 desc[UR20][R16.64], R31 ;  /* 0x0000001f1000c986 */ /* 0x0003e2000c101114 */
[----:B------:R-:W-:Y:S05]  /*3790*/  @P2 BRA `(.L_x_42) ;  /* 0x0000000000042947 */ /* 0x000fea0003800000 */
[----:B------:R2:W5:Y:S02]  /*37a0*/  LDG.E.U8 R7, desc[UR20][R28.64+0x1] ;  /* 0x000001141c077981 */ /* 0x000564000c1e1100 */
.L_x_42:
[----:B------:R-:W-:Y:S05]  /*37b0*/  BSYNC B1 ;  /* 0x0000000000017941 */ /* 0x000fea0003800000 */
.L_x_41:
[----:B-----5:R-:W-:Y:S01]  /*37c0*/  LOP3.LUT R7, R7, 0xff, RZ, 0xc0, !PT ;  /* 0x000000ff07077812 */ /* 0x020fe200078ec0ff */
[----:B------:R-:W-:Y:S01]  /*37d0*/  BSSY B1, `(.L_x_43) ;  /* 0x0000013000017945 */ /* 0x000fe20003800000 */
[----:B------:R-:W-:Y:S02]  /*37e0*/  IADD3 R37, P1, R35, 0x8, RZ ;  /* 0x0000000823257810 */ /* 0x000fe40007f3e0ff */
[----:B------:R-:W-:-:S03]  /*37f0*/  F2FP.F16.E5M2.UNPACK_B R7, R7 ;  /* 0x00000007ff07723e */ /* 0x000fc600020004ff */
[----:B-1----:R-:W-:Y:S01]  /*3800*/  IMAD.X R31, RZ, RZ, R25, P1 ;  /* 0x000000ffff1f7224 */ /* 0x002fe200008e0619 */
[----:B------:R-:W-:Y:S01]  /*3810*/  ISETP.GE.AND P1, PT, R34, 0x9, PT ;  /* 0x000000092200780c */ /* 0x000fe20003f26270 */
[----:B------:R-:W-:Y:S02]  /*3820*/  HADD2.F32 R30, -RZ, R7.H0_H0 ;  /* 0x20000007ff1e7230 */ /* 0x000fe40000004100 */
[----:B------:R-:W-:Y:S01]  /*3830*/  IMAD R36, R31, UR6, RZ ;  /* 0x000000061f247c24 */ /* 0x000fe2000f8e02ff */
[----:B------:R-:W-:Y:S02]  /*3840*/  ISETP.LT.OR P5, PT, R33, 0x1, !P1 ;  /* 0x000000012100780c */ /* 0x000fe40004fa1670 */
[----:B------:R-:W-:Y:S01]  /*3850*/  FMUL R7, R30, R9 ;  /* 0x000000091e077220 */ /* 0x000fe20000400000 */
[----:B------:R-:W-:-:S04]  /*3860*/  IMAD.WIDE.U32 R30, R37, UR6, R26 ;  /* 0x00000006251e7c25 */ /* 0x000fc8000f8e001a */
[----:B------:R-:W-:Y:S01]  /*3870*/  FFMA R7, R142, R8, R7 ;  /* 0x000000088e077223 */ /* 0x000fe20000000007 */
[----:B------:R-:W-:Y:S01]  /*3880*/  IMAD R37, R37, UR7, R36 ;  /* 0x0000000725257c24 */ /* 0x000fe2000f8e0224 */
[----:B------:R-:W-:-:S03]  /*3890*/  IADD3 R30, P4, R30, UR10, RZ ;  /* 0x0000000a1e1e7c10 */ /* 0x000fc6000ff9e0ff */
[----:B------:R-:W-:Y:S02]  /*38a0*/  F2FP.SATFINITE.E5M2.F32.PACK_AB_MERGE_C R39, RZ, R7, RZ ;  /* 0x00000007ff27723e */ /* 0x000fe400048060ff */
[----:B------:R-:W-:Y:S02]  /*38b0*/  IADD3.X R31, R31, UR11, R37, P4, !PT ;  /* 0x0000000b1f1f7c10 */ /* 0x000fe4000a7fe425 */
[----:B------:R-:W-:Y:S01]  /*38c0*/  PRMT R7, RZ, 0x7610, R7 ;  /* 0x00007610ff077816 */ /* 0x000fe20000000007 */
[----:B------:R1:W-:Y:S01]  /*38d0*/  @!P2 STG.E.U8 desc[UR20][R16.64+0x1], R39 ;  /* 0x000001271000a986 */ /* 0x0003e2000c101114 */
[----:B------:R-:W-:Y:S05]  /*38e0*/  @P5 BRA `(.L_x_44) ;  /* 0x0000000000045947 */ /* 0x000fea0003800000 */
[----:B------:R3:W5:Y:S02]  /*38f0*/  LDG.E.U8 R7, desc[UR20][R30.64] ;  /* 0x000000141e077981 */ /* 0x000764000c1e1100 */
.L_x_44:
[----:B------:R-:W-:Y:S05]  /*3900*/  BSYNC B1 ;  /* 0x0000000000017941 */ /* 0x000fea0003800000 */
.L_x_43:
[----:B-----5:R-:W-:Y:S01]  /*3910*/  LOP3.LUT R7, R7, 0xff, RZ, 0xc0, !PT ;  /* 0x000000ff07077812 */ /* 0x020fe200078ec0ff */
[----:B------:R-:W-:Y:S01]  /*3920*/  BSSY B1, `(.L_x_45) ;  /* 0x000000b000017945 */ /* 0x000fe20003800000 */
[----:B------:R-:W-:Y:S02]  /*3930*/  ISETP.LT.OR P2, PT, R33, 0x2, !P1 ;  /* 0x000000022100780c */ /* 0x000fe40004f41670 */
[----:B------:R-:W-:-:S05]  /*3940*/  F2FP.F16.E5M2.UNPACK_B R7, R7 ;  /* 0x00000007ff07723e */ /* 0x000fca00020004ff */
[----:B------:R-:W-:Y:S01]  /*3950*/  HADD2.F32 R36, -RZ, R7.H0_H0 ;  /* 0x20000007ff247230 */ /* 0x000fe20000004100 */
[----:B------:R-:W-:-:S04]  /*3960*/  PRMT R7, RZ, 0x7610, R7 ;  /* 0x00007610ff077816 */ /* 0x000fc80000000007 */
[----:B------:R-:W-:-:S04]  /*3970*/  FMUL R36, R36, R9 ;  /* 0x0000000924247220 */ /* 0x000fc80000400000 */
[----:B------:R-:W-:-:S05]  /*3980*/  FFMA R36, R145, R8, R36 ;  /* 0x0000000891247223 */ /* 0x000fca0000000024 */
[----:B------:R-:W-:-:S05]  /*3990*/  F2FP.SATFINITE.E5M2.F32.PACK_AB_MERGE_C R37, RZ, R36, RZ ;  /* 0x00000024ff25723e */ /* 0x000fca00048060ff */
[----:B------:R4:W-:Y:S01]  /*39a0*/  @!P5 STG.E.U8 desc[UR20][R14.64], R37 ;  /* 0x000000250e00d986 */ /* 0x0009e2000c101114 */
[----:B------:R-:W-:Y:S05]  /*39b0*/  @P2 BRA `(.L_x_46) ;  /* 0x0000000000042947 */ /* 0x000fea0003800000 */
[----:B------:R0:W5:Y:S02]  /*39c0*/  LDG.E.U8 R7, desc[UR20][R30.64+0x1] ;  /* 0x000001141e077981 */ /* 0x000164000c1e1100 */
.L_x_46:
[----:B------:R-:W-:Y:S05]  /*39d0*/  BSYNC B1 ;  /* 0x0000000000017941 */ /* 0x000fea0003800000 */
.L_x_45:
[----:B-----5:R-:W-:Y:S01]  /*39e0*/  LOP3.LUT R7, R7, 0xff, RZ, 0xc0, !PT ;  /* 0x000000ff07077812 */ /* 0x020fe200078ec0ff */
[----:B------:R-:W-:Y:S01]  /*39f0*/  BSSY B1, `(.L_x_47) ;  /* 0x000000b000017945 */ /* 0x000fe20003800000 */
[----:B------:R-:W-:Y:S02]  /*3a00*/  ISETP.LT.OR P4, PT, R33, 0x9, !P0 ;  /* 0x000000092100780c */ /* 0x000fe40004781670 */
[----:B------:R-:W-:-:S05]  /*3a10*/  F2FP.F16.E5M2.UNPACK_B R7, R7 ;  /* 0x00000007ff07723e */ /* 0x000fca00020004ff */
[----:B------:R-:W-:-:S05]  /*3a20*/  HADD2.F32 R36, -RZ, R7.H0_H0 ;  /* 0x20000007ff247230 */ /* 0x000fca0000004100 */
[----:B------:R-:W-:-:S04]  /*3a30*/  FMUL R7, R36, R9 ;  /* 0x0000000924077220 */ /* 0x000fc80000400000 */
[----:B------:R-:W-:-:S05]  /*3a40*/  FFMA R7, R140, R8, R7 ;  /* 0x000000088c077223 */ /* 0x000fca0000000007 */
[----:B----4-:R-:W-:Y:S02]  /*3a50*/  F2FP.SATFINITE.E5M2.F32.PACK_AB_MERGE_C R37, RZ, R7, RZ ;  /* 0x00000007ff25723e */ /* 0x010fe400048060ff */
[----:B------:R-:W-:-:S03]  /*3a60*/  PRMT R7, RZ, 0x7610, R7 ;  /* 0x00007610ff077816 */ /* 0x000fc60000000007 */
[----:B------:R4:W-:Y:S01]  /*3a70*/  @!P2 STG.E.U8 desc[UR20][R14.64+0x1], R37 ;  /* 0x000001250e00a986 */ /* 0x0009e2000c101114 */
[----:B------:R-:W-:Y:S05]  /*3a80*/  @P4 BRA `(.L_x_48) ;  /* 0x0000000000044947 */ /* 0x000fea0003800000 */
[----:B------:R0:W5:Y:S02]  /*3a90*/  LDG.E.U8 R7, desc[UR20][R28.64+0x8] ;  /* 0x000008141c077981 */ /* 0x000164000c1e1100 */
.L_x_48:
[----:B------:R-:W-:Y:S05]  /*3aa0*/  BSYNC B1 ;  /* 0x0000000000017941 */ /* 0x000fea0003800000 */
.L_x_47:
        /* <DEDUP_REMOVED lines=8> */
[----:B----4-:R-:W-:-:S05]  /*3b30*/  F2FP.SATFINITE.E5M2.F32.PACK_AB_MERGE_C R37, RZ, R36, RZ ;  /* 0x00000024ff25723e */ /* 0x010fca00048060ff */
[----:B------:R4:W-:Y:S01]  /*3b40*/  @!P4 STG.E.U8 desc[UR20][R16.64+0x8], R37 ;  /* 0x000008251000c986 */ /* 0x0009e2000c101114 */
[----:B------:R-:W-:Y:S05]  /*3b50*/  @P2 BRA `(.L_x_50) ;  /* 0x0000000000042947 */ /* 0x000fea0003800000 */
[----:B------:R0:W5:Y:S02]  /*3b60*/  LDG.E.U8 R7, desc[UR20][R28.64+0x9] ;  /* 0x000009141c077981 */ /* 0x000164000c1e1100 */
.L_x_50:
[----:B------:R-:W-:Y:S05]  /*3b70*/  BSYNC B1 ;  /* 0x0000000000017941 */ /* 0x000fea0003800000 */
.L_x_49:
        /* <DEDUP_REMOVED lines=12> */
.L_x_52:
[----:B------:R-:W-:Y:S05]  /*3c40*/  BSYNC B1 ;  /* 0x0000000000017941 */ /* 0x000fea0003800000 */
.L_x_51:
        /* <DEDUP_REMOVED lines=12> */
.L_x_54:
[----:B------:R-:W-:Y:S05]  /*3d10*/  BSYNC B1 ;  /* 0x0000000000017941 */ /* 0x000fea0003800000 */
.L_x_53:
        /* <DEDUP_REMOVED lines=12> */
.L_x_56:
[----:B------:R-:W-:Y:S05]  /*3de0*/  BSYNC B1 ;  /* 0x0000000000017941 */ /* 0x000fea0003800000 */
.L_x_55:
        /* <DEDUP_REMOVED lines=12> */
.L_x_58:
[----:B------:R-:W-:Y:S05]  /*3eb0*/  BSYNC B1 ;  /* 0x0000000000017941 */ /* 0x000fea0003800000 */
.L_x_57:
        /* <DEDUP_REMOVED lines=12> */
.L_x_60:
[----:B------:R-:W-:Y:S05]  /*3f80*/  BSYNC B1 ;  /* 0x0000000000017941 */ /* 0x000fea0003800000 */
.L_x_59:
        /* <DEDUP_REMOVED lines=12> */
.L_x_62:
[----:B------:R-:W-:Y:S05]  /*4050*/  BSYNC B1 ;  /* 0x0000000000017941 */ /* 0x000fea0003800000 */
.L_x_61:
        /* <DEDUP_REMOVED lines=12> */
.L_x_64:
[----:B------:R-:W-:Y:S05]  /*4120*/  BSYNC B1 ;  /* 0x0000000000017941 */ /* 0x000fea0003800000 */
.L_x_63:
        /* <DEDUP_REMOVED lines=12> */
.L_x_66:
[----:B------:R-:W-:Y:S05]  /*41f0*/  BSYNC B1 ;  /* 0x0000000000017941 */ /* 0x000fea0003800000 */
.L_x_65:
        /* <DEDUP_REMOVED lines=12> */
.L_x_68:
[----:B------:R-:W-:Y:S05]  /*42c0*/  BSYNC B1 ;  /* 0x0000000000017941 */ /* 0x000fea0003800000 */
.L_x_67:
        /* <DEDUP_REMOVED lines=12> */
.L_x_70:
[----:B------:R-:W-:Y:S05]  /*4390*/  BSYNC B1 ;  /* 0x0000000000017941 */ /* 0x000fea0003800000 */
.L_x_69:
        /* <DEDUP_REMOVED lines=12> */
.L_x_72:
[----:B------:R-:W-:Y:S05]  /*4460*/  BSYNC B1 ;  /* 0x0000000000017941 */ /* 0x000fea0003800000 */
.L_x_71:
        /* <DEDUP_REMOVED lines=12> */
.L_x_74:
[----:B------:R-:W-:Y:S05]  /*4530*/  BSYNC B1 ;  /* 0x0000000000017941 */ /* 0x000fea0003800000 */
.L_x_73:
        /* <DEDUP_REMOVED lines=12> */
.L_x_76:
[----:B------:R-:W-:Y:S05]  /*4600*/  BSYNC B1 ;  /* 0x0000000000017941 */ /* 0x000fea0003800000 */
.L_x_75:
        /* <DEDUP_REMOVED lines=12> */
.L_x_78:
[----:B------:R-:W-:Y:S05]  /*46d0*/  BSYNC B1 ;  /* 0x0000000000017941 */ /* 0x000fea0003800000 */
.L_x_77:
        /* <DEDUP_REMOVED lines=12> */
.L_x_80:
[----:B------:R-:W-:Y:S05]  /*47a0*/  BSYNC B1 ;  /* 0x0000000000017941 */ /* 0x000fea0003800000 */
.L_x_79:
        /* <DEDUP_REMOVED lines=12> */
.L_x_82:
[----:B------:R-:W-:Y:S05]  /*4870*/  BSYNC B1 ;  /* 0x0000000000017941 */ /* 0x000fea0003800000 */
.L_x_81:
        /* <DEDUP_REMOVED lines=12> */
.L_x_84:
[----:B------:R-:W-:Y:S05]  /*4940*/  BSYNC B1 ;  /* 0x0000000000017941 */ /* 0x000fea0003800000 */
.L_x_83:
        /* <DEDUP_REMOVED lines=12> */
.L_x_86:
[----:B------:R-:W-:Y:S05]  /*4a10*/  BSYNC B1 ;  /* 0x0000000000017941 */ /* 0x000fea0003800000 */
.L_x_85:
        /* <DEDUP_REMOVED lines=12> */
.L_x_88:
[----:B------:R-:W-:Y:S05]  /*4ae0*/  BSYNC B1 ;  /* 0x0000000000017941 */ /* 0x000fea0003800000 */
.L_x_87:
        /* <DEDUP_REMOVED lines=12> */
.L_x_90:
[----:B------:R-:W-:Y:S05]  /*4bb0*/  BSYNC B1 ;  /* 0x0000000000017941 */ /* 0x000fea0003800000 */
.L_x_89:
        /* <DEDUP_REMOVED lines=12> */
.L_x_92:
[----:B------:R-:W-:Y:S05]  /*4c80*/  BSYNC B1 ;  /* 0x0000000000017941 */ /* 0x000fea0003800000 */
.L_x_91:
        /* <DEDUP_REMOVED lines=12> */
.L_x_94:
[----:B------:R-:W-:Y:S05]  /*4d50*/  BSYNC B1 ;  /* 0x0000000000017941 */ /* 0x000fea0003800000 */
.L_x_93:
        /* <DEDUP_REMOVED lines=12> */
.L_x_96:
[----:B------:R-:W-:Y:S05]  /*4e20*/  BSYNC B1 ;  /* 0x0000000000017941 */ /* 0x000fea0003800000 */
.L_x_95:
        /* <DEDUP_REMOVED lines=12> */
.L_x_98:
[----:B------:R-:W-:Y:S05]  /*4ef0*/  BSYNC B1 ;  /* 0x0000000000017941 */ /* 0x000fea0003800000 */
.L_x_97:
[----:B-----5:R-:W-:Y:S01]  /*4f00*/  LOP3.LUT R7, R7, 0xff, RZ, 0xc0, !PT ;  /* 0x000000ff07077812 */ /* 0x020fe200078ec0ff */
[----:B------:R-:W-:Y:S01]  /*4f10*/  BSSY B1, `(.L_x_99) ;  /* 0x000000b000017945 */ /* 0x000fe20003800000 */
[----:B------:R-:W-:Y:S02]  /*4f20*/  ISETP.LT.OR P2, PT, R33, 0x39, !P1 ;  /* 0x000000392100780c */ /* 0x000fe40004f41670 */
[----:B------:R-:W-:-:S05]  /*4f30*/  F2FP.F16.E5M2.UNPACK_B R7, R7 ;  /* 0x00000007ff07723e */ /* 0x000fca00020004ff */
[----:B0-2---:R-:W-:-:S05]  /*4f40*/  HADD2.F32 R28, -RZ, R7.H0_H0 ;  /* 0x20000007ff1c7230 */ /* 0x005fca0000004100 */
[----:B------:R-:W-:-:S04]  /*4f50*/  FMUL R7, R28, R9 ;  /* 0x000000091c077220 */ /* 0x000fc80000400000 */
[----:B------:R-:W-:-:S05]  /*4f60*/  FFMA R7, R114, R8, R7 ;  /* 0x0000000872077223 */ /* 0x000fca0000000007 */
[----:B------:R-:W-:Y:S02]  /*4f70*/  F2FP.SATFINITE.E5M2.F32.PACK_AB_MERGE_C R29, RZ, R7, RZ ;  /* 0x00000007ff1d723e */ /* 0x000fe400048060ff */
[----:B------:R-:W-:-:S03]  /*4f80*/  PRMT R7, RZ, 0x7610, R7 ;  /* 0x00007610ff077816 */ /* 0x000fc60000000007 */
[----:B------:R0:W-:Y:S01]  /*4f90*/  @!P0 STG.E.U8 desc[UR20][R16.64+0x39], R29 ;  /* 0x0000391d10008986 */ /* 0x0001e2000c101114 */
[----:B------:R-:W-:Y:S05]  /*4fa0*/  @P2 BRA `(.L_x_100) ;  /* 0x0000000000042947 */ /* 0x000fea0003800000 */
[----:B------:R2:W5:Y:S02]  /*4fb0*/  LDG.E.U8 R7, desc[UR20][R30.64+0x38] ;  /* 0x000038141e077981 */ /* 0x000564000c1e1100 */
.L_x_100:
[----:B------:R-:W-:Y:S05]  /*4fc0*/  BSYNC B1 ;  /* 0x0000000000017941 */ /* 0x000fea0003800000 */
.L_x_99:
[----:B-----5:R-:W-:Y:S01]  /*4fd0*/  LOP3.LUT R7, R7, 0xff, RZ, 0xc0, !PT ;  /* 0x000000ff07077812 */ /* 0x020fe200078ec0ff */
[----:B------:R-:W-:Y:S01]  /*4fe0*/  BSSY B1, `(.L_x_101) ;  /* 0x000000b000017945 */ /* 0x000fe20003800000 */
[----:B------:R-:W-:Y:S02]  /*4ff0*/  ISETP.LT.OR P1, PT, R33, 0x3a, !P1 ;  /* 0x0000003a2100780c */ /* 0x000fe40004f21670 */
[----:B------:R-:W-:-:S05]  /*5000*/  F2FP.F16.E5M2.UNPACK_B R7, R7 ;  /* 0x00000007ff07723e */ /* 0x000fca00020004ff */
[----:B01--4-:R-:W-:Y:S01]  /*5010*/  HADD2.F32 R16, -RZ, R7.H0_H0 ;  /* 0x20000007ff107230 */ /* 0x013fe20000004100 */
[----:B------:R-:W-:-:S04]  /*5020*/  PRMT R7, RZ, 0x7610, R7 ;  /* 0x00007610ff077816 */ /* 0x000fc80000000007 */
[----:B------:R-:W-:-:S04]  /*5030*/  FMUL R16, R16, R9 ;  /* 0x0000000910107220 */ /* 0x000fc80000400000 */
[----:B------:R-:W-:-:S05]  /*5040*/  FFMA R16, R117, R8, R16 ;  /* 0x0000000875107223 */ /* 0x000fca0000000010 */
[----:B------:R-:W-:-:S05]  /*5050*/  F2FP.SATFINITE.E5M2.F32.PACK_AB_MERGE_C R17, RZ, R16, RZ ;  /* 0x00000010ff11723e */ /* 0x000fca00048060ff */
[----:B------:R0:W-:Y:S01]  /*5060*/  @!P2 STG.E.U8 desc[UR20][R14.64+0x38], R17 ;  /* 0x000038110e00a986 */ /* 0x0001e2000c101114 */
[----:B------:R-:W-:Y:S05]  /*5070*/  @P1 BRA `(.L_x_102) ;  /* 0x0000000000041947 */ /* 0x000fea0003800000 */
[----:B------:R1:W5:Y:S02]  /*5080*/  LDG.E.U8 R7, desc[UR20][R30.64+0x39] ;  /* 0x000039141e077981 */ /* 0x000364000c1e1100 */
.L_x_102:
[----:B------:R-:W-:Y:S05]  /*5090*/  BSYNC B1 ;  /* 0x0000000000017941 */ /* 0x000fea0003800000 */
.L_x_101:
[----:B-----5:R-:W-:Y:S01]  /*50a0*/  LOP3.LUT R7, R7, 0xff, RZ, 0xc0, !PT ;  /* 0x000000ff07077812 */ /* 0x020fe200078ec0ff */
[----:B------:R-:W-:Y:S01]  /*50b0*/  BSSY B1, `(.L_x_103) ;  /* 0x0000013000017945 */ /* 0x000fe20003800000 */
[----:B------:R-:W-:Y:S02]  /*50c0*/  IADD3 R29, P0, R35, 0x80, RZ ;  /* 0x00000080231d7810 */ /* 0x000fe40007f1e0ff */
[----:B------:R-:W-:-:S03]  /*50d0*/  F2FP.F16.E5M2.UNPACK_B R7, R7 ;  /* 0x00000007ff07723e */ /* 0x000fc600020004ff */
[----:B0-----:R-:W-:Y:S01]  /*50e0*/  IMAD.X R17, RZ, RZ, R25, P0 ;  /* 0x000000ffff117224 */ /* 0x001fe200000e0619 */
        /* <DEDUP_REMOVED lines=9> */
[----:B-123--:R-:W-:Y:S02]  /*5180*/  F2FP.SATFINITE.E5M2.F32.PACK_AB_MERGE_C R31, RZ, R7, RZ ;  /* 0x00000007ff1f723e */ /* 0x00efe400048060ff */
[----:B------:R-:W-:Y:S02]  /*5190*/  IADD3.X R17, R17, UR11, R29, P2, !PT ;  /* 0x0000000b11117c10 */ /* 0x000fe400097fe41d */
[----:B------:R-:W-:Y:S01]  /*51a0*/  PRMT R7, RZ, 0x7610, R7 ;  /* 0x00007610ff077816 */ /* 0x000fe20000000007 */
[----:B------:R0:W-:Y:S01]  /*51b0*/  @!P1 STG.E.U8 desc[UR20][R14.64+0x39], R31 ;  /* 0x0000391f0e009986 */ /* 0x0001e2000c101114 */
[----:B------:R-:W-:Y:S05]  /*51c0*/  @P4 BRA `(.L_x_104) ;  /* 0x0000000000044947 */ /* 0x000fea0003800000 */
[----:B------:R1:W5:Y:S02]  /*51d0*/  LDG.E.U8 R7, desc[UR20][R16.64] ;  /* 0x0000001410077981 */ /* 0x000364000c1e1100 */
.L_x_104:
[----:B------:R-:W-:Y:S05]  /*51e0*/  BSYNC B1 ;  /* 0x0000000000017941 */ /* 0x000fea0003800000 */
.L_x_103:
[----:B-----5:R-:W-:Y:S01]  /*51f0*/  LOP3.LUT R7, R7, 0xff, RZ, 0xc0, !PT ;  /* 0x000000ff07077812 */ /* 0x020fe200078ec0ff */
[----:B------:R-:W-:Y:S01]  /*5200*/  BSSY B1, `(.L_x_105) ;  /* 0x000000b000017945 */ /* 0x000fe20003800000 */
[----:B------:R-:W-:Y:S02]  /*5210*/  ISETP.LT.OR P2, PT, R33, 0x2, !P0 ;  /* 0x000000022100780c */ /* 0x000fe40004741670 */
[----:B------:R-:W-:-:S05]  /*5220*/  F2FP.F16.E5M2.UNPACK_B R7, R7 ;  /* 0x00000007ff07723e */ /* 0x000fca00020004ff */
[----:B0-----:R-:W-:Y:S01]  /*5230*/  HADD2.F32 R14, -RZ, R7.H0_H0 ;  /* 0x20000007ff0e7230 */ /* 0x001fe20000004100 */
[----:B------:R-:W-:-:S04]  /*5240*/  PRMT R7, RZ, 0x7610, R7 ;  /* 0x00007610ff077816 */ /* 0x000fc80000000007 */
[----:B------:R-:W-:-:S04]  /*5250*/  FMUL R14, R14, R9 ;  /* 0x000000090e0e7220 */ /* 0x000fc80000400000 */
[----:B------:R-:W-:-:S05]  /*5260*/  FFMA R14, R115, R8, R14 ;  /* 0x00000008730e7223 */ /* 0x000fca000000000e */
[----:B------:R-:W-:-:S05]  /*5270*/  F2FP.SATFINITE.E5M2.F32.PACK_AB_MERGE_C R15, RZ, R14, RZ ;  /* 0x0000000eff0f723e */ /* 0x000fca00048060ff */
[----:B------:R0:W-:Y:S01]  /*5280*/  @!P4 STG.E.U8 desc[UR20][R12.64], R15 ;  /* 0x0000000f0c00c986 */ /* 0x0001e2000c101114 */
[----:B------:R-:W-:Y:S05]  /*5290*/  @P2 BRA `(.L_x_106) ;  /* 0x0000000000042947 */ /* 0x000fea0003800000 */
[----:B------:R2:W5:Y:S02]  /*52a0*/  LDG.E.U8 R7, desc[UR20][R16.64+0x1] ;  /* 0x0000011410077981 */ /* 0x000564000c1e1100 */
.L_x_106:
[----:B------:R-:W-:Y:S05]  /*52b0*/  BSYNC B1 ;  /* 0x0000000000017941 */ /* 0x000fea0003800000 */
.L_x_105:
[----:B-----5:R-:W-:Y:S01]  /*52c0*/  LOP3.LUT R7, R7, 0xff, RZ, 0xc0, !PT ;  /* 0x000000ff07077812 */ /* 0x020fe200078ec0ff */
[----:B------:R-:W-:Y:S01]  /*52d0*/  BSSY B1, `(.L_x_107) ;  /* 0x0000013000017945 */ /* 0x000fe20003800000 */
[----:B------:R-:W-:Y:S02]  /*52e0*/  IADD3 R35, P1, R35, 0x88, RZ ;  /* 0x0000008823237810 */ /* 0x000fe40007f3e0ff */
[----:B------:R-:W-:-:S03]  /*52f0*/  F2FP.F16.E5M2.UNPACK_B R7, R7 ;  /* 0x00000007ff07723e */ /* 0x000fc600020004ff */
[----:B------:R-:W-:Y:S01]  /*5300*/  IMAD.X R24, RZ, RZ, R25, P1 ;  /* 0x000000ffff187224 */ /* 0x000fe200008e0619 */
[----:B------:R-:W-:Y:S01]  /*5310*/  ISETP.GE.AND P1, PT, R34, 0x89, PT ;  /* 0x000000892200780c */ /* 0x000fe20003f26270 */
[----:B------:R-:W-:Y:S02]  /*5320*/  HADD2.F32 R14, -RZ, R7.H0_H0 ;  /* 0x20000007ff0e7230 */ /* 0x000fe40000004100 */
[----:B------:R-:W-:Y:S01]  /*5330*/  IMAD R24, R24, UR6, RZ ;  /* 0x0000000618187c24 */ /* 0x000fe2000f8e02ff */
[----:B------:R-:W-:Y:S01]  /*5340*/  ISETP.LT.OR P5, PT, R33, 0x1, !P1 ;  /* 0x000000012100780c */ /* 0x000fe20004fa1670 */
[----:B------:R-:W-:-:S04]  /*5350*/  IMAD.WIDE.U32 R26, R35, UR6, R26 ;  /* 0x00000006231a7c25 */ /* 0x000fc8000f8e001a */
[----:B------:R-:W-:Y:S01]  /*5360*/  FMUL R7, R14, R9 ;  /* 0x000000090e077220 */ /* 0x000fe20000400000 */
[----:B------:R-:W-:-:S03]  /*5370*/  IMAD R35, R35, UR7, R24 ;  /* 0x0000000723237c24 */ /* 0x000fc6000f8e0218 */
[----:B------:R-:W-:Y:S01]  /*5380*/  FFMA R7, R110, R8, R7 ;  /* 0x000000086e077223 */ /* 0x000fe20000000007 */
[----:B------:R-:W-:-:S04]  /*5390*/  IADD3 R14, P4, R26, UR10, RZ ;  /* 0x0000000a1a0e7c10 */ /* 0x000fc8000ff9e0ff */
[----:B------:R-:W-:Y:S02]  /*53a0*/  F2FP.SATFINITE.E5M2.F32.PACK_AB_MERGE_C R25, RZ, R7, RZ ;  /* 0x00000007ff19723e */ /* 0x000fe400048060ff */
[----:B0-----:R-:W-:Y:S02]  /*53b0*/  IADD3.X R15, R27, UR11, R35, P4, !PT ;  /* 0x0000000b1b0f7c10 */ /* 0x001fe4000a7fe423 */
[----:B------:R-:W-:Y:S01]  /*53c0*/  PRMT R7, RZ, 0x7610, R7 ;  /* 0x00007610ff077816 */ /* 0x000fe20000000007 */
[----:B------:R0:W-:Y:S01]  /*53d0*/  @!P2 STG.E.U8 desc[UR20][R12.64+0x1], R25 ;  /* 0x000001190c00a986 */ /* 0x0001e2000c101114 */
[----:B------:R-:W-:Y:S05]  /*53e0*/  @P5 BRA `(.L_x_108) ;  /* 0x0000000000045947 */ /* 0x000fea0003800000 */
[----:B------:R3:W5:Y:S02]  /*53f0*/  LDG.E.U8 R7, desc[UR20][R14.64] ;  /* 0x000000140e077981 */ /* 0x000764000c1e1100 */
.L_x_108:
[----:B------:R-:W-:Y:S05]  /*5400*/  BSYNC B1 ;  /* 0x0000000000017941 */ /* 0x000fea0003800000 */
.L_x_107:
        /* <DEDUP_REMOVED lines=8> */
[----:B0-----:R-:W-:-:S05]  /*5490*/  F2FP.SATFINITE.E5M2.F32.PACK_AB_MERGE_C R25, RZ, R24, RZ ;  /* 0x00000018ff19723e */ /* 0x001fca00048060ff */
[----:B------:R0:W-:Y:S01]  /*54a0*/  @!P5 STG.E.U8 desc[UR20][R10.64], R25 ;  /* 0x000000190a00d986 */ /* 0x0001e2000c101114 */
[----:B------:R-:W-:Y:S05]  /*54b0*/  @P2 BRA `(.L_x_110) ;  /* 0x0000000000042947 */ /* 0x000fea0003800000 */
[----:B------:R4:W5:Y:S02]  /*54c0*/  LDG.E.U8 R7, desc[UR20][R14.64+0x1] ;  /* 0x000001140e077981 */ /* 0x000964000c1e1100 */
.L_x_110:
[----:B------:R-:W-:Y:S05]  /*54d0*/  BSYNC B1 ;  /* 0x0000000000017941 */ /* 0x000fea0003800000 */
.L_x_109:
[----:B-----5:R-:W-:Y:S01]  /*54e0*/  LOP3.LUT R7, R7, 0xff, RZ, 0xc0, !PT ;  /* 0x000000ff07077812 */ /* 0x020fe200078ec0ff */
[----:B------:R-:W-:Y:S01]  /*54f0*/  BSSY B1, `(.L_x_111) ;  /* 0x000000b000017945 */ /* 0x000fe20003800000 */
[----:B------:R-:W-:Y:S02]  /*5500*/  ISETP.LT.OR P4, PT, R33, 0x9, !P0 ;  /* 0x000000092100780c */ /* 0x000fe40004781670 */
[----:B------:R-:W-:-:S05]  /*5510*/  F2FP.F16.E5M2.UNPACK_B R7, R7 ;  /* 0x00000007ff07723e */ /* 0x000fca00020004ff */
[----:B------:R-:W-:-:S05]  /*5520*/  HADD2.F32 R24, -RZ, R7.H0_H0 ;  /* 0x20000007ff187230 */ /* 0x000fca0000004100 */
[----:B------:R-:W-:-:S04]  /*5530*/  FMUL R7, R24, R9 ;  /* 0x0000000918077220 */ /* 0x000fc80000400000 */
[----:B------:R-:W-:-:S05]  /*5540*/  FFMA R7, R108, R8, R7 ;  /* 0x000000086c077223 */ /* 0x000fca0000000007 */
[----:B0-----:R-:W-:Y:S02]  /*5550*/  F2FP.SATFINITE.E5M2.F32.PACK_AB_MERGE_C R25, RZ, R7, RZ ;  /* 0x00000007ff19723e */ /* 0x001fe400048060ff */
[----:B------:R-:W-:-:S03]  /*5560*/  PRMT R7, RZ, 0x7610, R7 ;  /* 0x00007610ff077816 */ /* 0x000fc60000000007 */
[----:B------:R0:W-:Y:S01]  /*5570*/  @!P2 STG.E.U8 desc[UR20][R10.64+0x1], R25 ;  /* 0x000001190a00a986 */ /* 0x0001e2000c101114 */
[----:B------:R-:W-:Y:S05]  /*5580*/  @P4 BRA `(.L_x_112) ;  /* 0x0000000000044947 */ /* 0x000fea0003800000 */
[----:B------:R0:W5:Y:S02]  /*5590*/  LDG.E.U8 R7, desc[UR20][R16.64+0x8] ;  /* 0x0000081410077981 */ /* 0x000164000c1e1100 */
.L_x_112:
[----:B------:R-:W-:Y:S05]  /*55a0*/  BSYNC B1 ;  /* 0x0000000000017941 */ /* 0x000fea0003800000 */
.L_x_111:
        /* <DEDUP_REMOVED lines=12> */
.L_x_114:
[----:B------:R-:W-:Y:S05]  /*5670*/  BSYNC B1 ;  /* 0x0000000000017941 */ /* 0x000fea0003800000 */
.L_x_113:
        /* <DEDUP_REMOVED lines=12> */
.L_x_116:
[----:B------:R-:W-:Y:S05]  /*5740*/  BSYNC B1 ;  /* 0x0000000000017941 */ /* 0x000fea0003800000 */
.L_x_115:
        /* <DEDUP_REMOVED lines=12> */
.L_x_118:
[----:B------:R-:W-:Y:S05]  /*5810*/  BSYNC B1 ;  /* 0x0000000000017941 */ /* 0x000fea0003800000 */
.L_x_117:
        /* <DEDUP_REMOVED lines=12> */
.L_x_120:
[----:B------:R-:W-:Y:S05]  /*58e0*/  BSYNC B1 ;  /* 0x0000000000017941 */ /* 0x000fea0003800000 */
.L_x_119:
        /* <DEDUP_REMOVED lines=12> */
.L_x_122:
[----:B------:R-:W-:Y:S05]  /*59b0*/  BSYNC B1 ;  /* 0x0000000000017941 */ /* 0x000fea0003800000 */
.L_x_121:
        /* <DEDUP_REMOVED lines=12> */
.L_x_124:
[----:B------:R-:W-:Y:S05]  /*5a80*/  BSYNC B1 ;  /* 0x0000000000017941 */ /* 0x000fea0003800000 */
.L_x_123:
        /* <DEDUP_REMOVED lines=12> */
.L_x_126:
[----:B------:R-:W-:Y:S05]  /*5b50*/  BSYNC B1 ;  /* 0x0000000000017941 */ /* 0x000fea0003800000 */
.L_x_125:
        /* <DEDUP_REMOVED lines=12> */
.L_x_128:
[----:B------:R-:W-:Y:S05]  /*5c20*/  BSYNC B1 ;  /* 0x0000000000017941 */ /* 0x000fea0003800000 */
.L_x_127:
        /* <DEDUP_REMOVED lines=12> */
.L_x_130:
[----:B------:R-:W-:Y:S05]  /*5cf0*/  BSYNC B1 ;  /* 0x0000000000017941 */ /* 0x000fea0003800000 */
.L_x_129:
        /* <DEDUP_REMOVED lines=12> */
.L_x_132:
[----:B------:R-:W-:Y:S05]  /*5dc0*/  BSYNC B1 ;  /* 0x0000000000017941 */ /* 0x000fea0003800000 */
.L_x_131:
        /* <DEDUP_REMOVED lines=12> */
.L_x_134:
[----:B------:R-:W-:Y:S05]  /*5e90*/  BSYNC B1 ;  /* 0x0000000000017941 */ /* 0x000fea0003800000 */
.L_x_133:
        /* <DEDUP_REMOVED lines=12> */
.L_x_136:
[----:B------:R-:W-:Y:S05]  /*5f60*/  BSYNC B1 ;  /* 0x0000000000017941 */ /* 0x000fea0003800000 */
.L_x_135:
        /* <DEDUP_REMOVED lines=12> */
.L_x_138:
[----:B------:R-:W-:Y:S05]  /*6030*/  BSYNC B1 ;  /* 0x0000000000017941 */ /* 0x000fea0003800000 */
.L_x_137:
        /* <DEDUP_REMOVED lines=12> */
.L_x_140:
[----:B------:R-:W-:Y:S05]  /*6100*/  BSYNC B1 ;  /* 0x0000000000017941 */ /* 0x000fea0003800000 */
.L_x_139:
        /* <DEDUP_REMOVED lines=12> */
.L_x_142:
[----:B------:R-:W-:Y:S05]  /*61d0*/  BSYNC B1 ;  /* 0x0000000000017941 */ /* 0x000fea0003800000 */
.L_x_141:
        /* <DEDUP_REMOVED lines=12> */
.L_x_144:
[----:B------:R-:W-:Y:S05]  /*62a0*/  BSYNC B1 ;  /* 0x0000000000017941 */ /* 0x000fea0003800000 */
.L_x_143:
        /* <DEDUP_REMOVED lines=12> */
.L_x_146:
[----:B------:R-:W-:Y:S05]  /*6370*/  BSYNC B1 ;  /* 0x0000000000017941 */ /* 0x000fea0003800000 */
.L_x_145:
        /* <DEDUP_REMOVED lines=12> */
.L_x_148:
[----:B------:R-:W-:Y:S05]  /*6440*/  BSYNC B1 ;  /* 0x0000000000017941 */ /* 0x000fea0003800000 */
.L_x_147:
        /* <DEDUP_REMOVED lines=12> */
.L_x_150:
[----:B------:R-:W-:Y:S05]  /*6510*/  BSYNC B1 ;  /* 0x0000000000017941 */ /* 0x000fea0003800000 */
.L_x_149:
        /* <DEDUP_REMOVED lines=12> */
.L_x_152:
[----:B------:R-:W-:Y:S05]  /*65e0*/  BSYNC B1 ;  /* 0x0000000000017941 */ /* 0x000fea0003800000 */
.L_x_151:
        /* <DEDUP_REMOVED lines=12> */
.L_x_154:
[----:B------:R-:W-:Y:S05]  /*66b0*/  BSYNC B1 ;  /* 0x0000000000017941 */ /* 0x000fea0003800000 */
.L_x_153:
        /* <DEDUP_REMOVED lines=12> */
.L_x_156:
[----:B------:R-:W-:Y:S05]  /*6780*/  BSYNC B1 ;  /* 0x0000000000017941 */ /* 0x000fea0003800000 */
.L_x_155:
        /* <DEDUP_REMOVED lines=12> */
.L_x_158:
[----:B------:R-:W-:Y:S05]  /*6850*/  BSYNC B1 ;  /* 0x0000000000017941 */ /* 0x000fea0003800000 */
.L_x_157:
        /* <DEDUP_REMOVED lines=12> */
.L_x_160:
[----:B------:R-:W-:Y:S05]  /*6920*/  BSYNC B1 ;  /* 0x0000000000017941 */ /* 0x000fea0003800000 */
.L_x_159:
        /* <DEDUP_REMOVED lines=12> */
.L_x_162:
[----:B------:R-:W-:Y:S05]  /*69f0*/  BSYNC B1 ;  /* 0x0000000000017941 */ /* 0x000fea0003800000 */
.L_x_161:
[----:B-----5:R-:W-:Y:S01]  /*6a00*/  LOP3.LUT R7, R7, 0xff, RZ, 0xc0, !PT ;  /* 0x000000ff07077812 */ /* 0x020fe200078ec0ff */
[----:B------:R-:W-:Y:S01]  /*6a10*/  BSSY B1, `(.L_x_163) ;  /* 0x000000b000017945 */ /* 0x000fe20003800000 */
[----:B------:R-:W-:Y:S02]  /*6a20*/  ISETP.LT.OR P2, PT, R33, 0x39, !P1 ;  /* 0x000000392100780c */ /* 0x000fe40004f41670 */
[----:B------:R-:W-:-:S05]  /*6a30*/  F2FP.F16.E5M2.UNPACK_B R7, R7 ;  /* 0x00000007ff07723e */ /* 0x000fca00020004ff */
[----:B012---:R-:W-:-:S05]  /*6a40*/  HADD2.F32 R16, -RZ, R7.H0_H0 ;  /* 0x20000007ff107230 */ /* 0x007fca0000004100 */
[----:B------:R-:W-:-:S04]  /*6a50*/  FMUL R7, R16, R9 ;  /* 0x0000000910077220 */ /* 0x000fc80000400000 */
[----:B------:R-:W-:-:S05]  /*6a60*/  FFMA R7, R18, R8, R7 ;  /* 0x0000000812077223 */ /* 0x000fca0000000007 */
[----:B------:R-:W-:Y:S02]  /*6a70*/  F2FP.SATFINITE.E5M2.F32.PACK_AB_MERGE_C R17, RZ, R7, RZ ;  /* 0x00000007ff11723e */ /* 0x000fe400048060ff */
[----:B------:R-:W-:-:S03]  /*6a80*/  PRMT R7, RZ, 0x7610, R7 ;  /* 0x00007610ff077816 */ /* 0x000fc60000000007 */
[----:B------:R0:W-:Y:S01]  /*6a90*/  @!P0 STG.E.U8 desc[UR20][R12.64+0x39], R17 ;  /* 0x000039110c008986 */ /* 0x0001e2000c101114 */
[----:B------:R-:W-:Y:S05]  /*6aa0*/  @P2 BRA `(.L_x_164) ;  /* 0x0000000000042947 */ /* 0x000fea0003800000 */
[----:B------:R1:W5:Y:S02]  /*6ab0*/  LDG.E.U8 R7, desc[UR20][R14.64+0x38] ;  /* 0x000038140e077981 */ /* 0x000364000c1e1100 */
.L_x_164:
[----:B------:R-:W-:Y:S05]  /*6ac0*/  BSYNC B1 ;  /* 0x0000000000017941 */ /* 0x000fea0003800000 */
.L_x_163:
        /* <DEDUP_REMOVED lines=12> */
.L_x_166:
[----:B------:R-:W-:Y:S05]  /*6b90*/  BSYNC B1 ;  /* 0x0000000000017941 */ /* 0x000fea0003800000 */
.L_x_165:
[----:B------:R-:W-:Y:S05]  /*6ba0*/  @P1 BRA `(.L_x_167) ;  /* 0x0000001000301947 */ /* 0x000fea0003800000 */
[----:B-----5:R-:W-:-:S04]  /*6bb0*/  LOP3.LUT R7, R7, 0xff, RZ, 0xc0, !PT ;  /* 0x000000ff07077812 */ /* 0x020fc800078ec0ff */
[----:B------:R-:W-:-:S05]  /*6bc0*/  F2FP.F16.E5M2.UNPACK_B R7, R7 ;  /* 0x00000007ff07723e */ /* 0x000fca00020004ff */
[----:B------:R-:W-:-:S05]  /*6bd0*/  HADD2.F32 R12, -RZ, R7.H0_H0 ;  /* 0x20000007ff0c7230 */ /* 0x000fca0000004100 */
[----:B------:R-:W-:-:S04]  /*6be0*/  FMUL R7, R12, R9 ;  /* 0x000000090c077220 */ /* 0x000fc80000400000 */
[----:B------:R-:W-:-:S05]  /*6bf0*/  FFMA R7, R20, R8, R7 ;  /* 0x0000000814077223 */ /* 0x000fca0000000007 */
[----:B------:R-:W-:-:S05]  /*6c00*/  F2FP.SATFINITE.E5M2.F32.PACK_AB_MERGE_C R7, RZ, R7, RZ ;  /* 0x00000007ff07723e */ /* 0x000fca00048060ff */
[----:B------:R0:W-:Y:S01]  /*6c10*/  STG.E.U8 desc[UR20][R10.64+0x39], R7 ;  /* 0x000039070a007986 */ /* 0x0001e2000c101114 */
[----:B------:R-:W-:Y:S05]  /*6c20*/  BRA `(.L_x_167) ;  /* 0x0000001000107947 */ /* 0x000fea0003800000 */
.L_x_38:
[C---:B------:R-:W-:Y:S01]  /*6c30*/  ISETP.GE.AND P0, PT, R34.reuse, 0x1, PT ;  /* 0x000000012200780c */ /* 0x040fe20003f06270 */
[-C--:B--2---:R-:W-:Y:S01]  /*6c40*/  FMUL R147, R147, R8.reuse ;  /* 0x0000000893937220 */ /* 0x084fe20000400000 */
[----:B------:R-:W-:Y:S01]  /*6c50*/  ISETP.GE.AND P2, PT, R34, 0x9, PT ;  /* 0x000000092200780c */ /* 0x000fe20003f46270 */
[-C--:B------:R-:W-:Y:S01]  /*6c60*/  FMUL R142, R142, R8.reuse ;  /* 0x000000088e8e7220 */ /* 0x080fe20000400000 */
[----:B------:R-:W-:Y:S01]  /*6c70*/  ISETP.LT.OR P1, PT, R33, 0x1, !P0 ;  /* 0x000000012100780c */ /* 0x000fe20004721670 */
[-C--:B------:R-:W-:Y:S01]  /*6c80*/  FMUL R145, R145, R8.reuse ;  /* 0x0000000891917220 */ /* 0x080fe20000400000 */
[----:B------:R-:W-:Y:S01]  /*6c90*/  F2FP.SATFINITE.E5M2.F32.PACK_AB_MERGE_C R147, RZ, R147, RZ ;  /* 0x00000093ff93723e */ /* 0x000fe200048060ff */
[-C--:B------:R-:W-:Y:S01]  /*6ca0*/  FMUL R140, R140, R8.reuse ;  /* 0x000000088c8c7220 */ /* 0x080fe20000400000 */
[----:B------:R-:W-:Y:S01]  /*6cb0*/  ISETP.LT.OR P4, PT, R33, 0x2, !P0 ;  /* 0x000000022100780c */ /* 0x000fe20004781670 */
[-C--:B------:R-:W-:Y:S01]  /*6cc0*/  FMUL R143, R143, R8.reuse ;  /* 0x000000088f8f7220 */ /* 0x080fe20000400000 */
[C---:B------:R-:W-:Y:S01]  /*6cd0*/  ISETP.LT.OR P5, PT, R33.reuse, 0x1, !P2 ;  /* 0x000000012100780c */ /* 0x040fe200057a1670 */
[-C--:B------:R-:W-:Y:S01]  /*6ce0*/  FMUL R138, R138, R8.reuse ;  /* 0x000000088a8a7220 */ /* 0x080fe20000400000 */
[----:B------:R-:W-:Y:S01]  /*6cf0*/  ISETP.LT.OR P6, PT, R33, 0x2, !P2 ;  /* 0x000000022100780c */ /* 0x000fe200057c1670 */
[----:B------:R-:W-:Y:S01]  /*6d00*/  FMUL R141, R141, R8 ;  /* 0x000000088d8d7220 */ /* 0x000fe20000400000 */
[----:B------:R-:W-:Y:S01]  /*6d10*/  F2FP.SATFINITE.E5M2.F32.PACK_AB_MERGE_C R7, RZ, R142, RZ ;  /* 0x0000008eff07723e */ /* 0x000fe200048060ff */
[-C--:B------:R-:W-:Y:S01]  /*6d20*/  FMUL R136, R136, R8.reuse ;  /* 0x0000000888887220 */ /* 0x080fe20000400000 */
[----:B------:R-:W-:Y:S01]  /*6d30*/  F2FP.SATFINITE.E5M2.F32.PACK_AB_MERGE_C R145, RZ, R145, RZ ;  /* 0x00000091ff91723e */ /* 0x000fe200048060ff */
[----:B------:R-:W-:Y:S01]  /*6d40*/  @!P1 STG.E.U8 desc[UR20][R16.64], R147 ;  /* 0x0000009310009986 */ /* 0x000fe2000c101114 */
[----:B------:R-:W-:Y:S01]  /*6d50*/  ISETP.LT.OR P1, PT, R33, 0x9, !P0 ;  /* 0x000000092100780c */ /* 0x000fe20004721670 */
[----:B------:R-:W-:Y:S01]  /*6d60*/  FMUL R139, R139, R8 ;  /* 0x000000088b8b7220 */ /* 0x000fe20000400000 */
[----:B------:R-:W-:Y:S01]  /*6d70*/  F2FP.SATFINITE.E5M2.F32.PACK_AB_MERGE_C R25, RZ, R140, RZ ;  /* 0x0000008cff19723e */ /* 0x000fe200048060ff */
[----:B------:R0:W-:Y:S01]  /*6d80*/  @!P4 STG.E.U8 desc[UR20][R16.64+0x1], R7 ;  /* 0x000001071000c986 */ /* 0x0001e2000c101114 */
[----:B------:R-:W-:Y:S01]  /*6d90*/  F2FP.SATFINITE.E5M2.F32.PACK_AB_MERGE_C R143, RZ, R143, RZ ;  /* 0x0000008fff8f723e */ /* 0x000fe200048060ff */
[-C--:B------:R-:W-:Y:S01]  /*6da0*/  FMUL R134, R134, R8.reuse ;  /* 0x0000000886867220 */ /* 0x080fe20000400000 */
[C---:B------:R-:W-:Y:S01]  /*6db0*/  ISETP.LT.OR P4, PT, R33.reuse, 0xa, !P0 ;  /* 0x0000000a2100780c */ /* 0x040fe20004781670 */
[----:B------:R-:W-:Y:S01]  /*6dc0*/  @!P5 STG.E.U8 desc[UR20][R14.64], R145 ;  /* 0x000000910e00d986 */ /* 0x000fe2000c101114 */
[----:B------:R-:W-:Y:S01]  /*6dd0*/  ISETP.LT.OR P5, PT, R33, 0x9, !P2 ;  /* 0x000000092100780c */ /* 0x000fe200057a1670 */
[-C--:B------:R-:W-:Y:S01]  /*6de0*/  FMUL R137, R137, R8.reuse ;  /* 0x0000000889897220 */ /* 0x080fe20000400000 */
[----:B------:R-:W-:Y:S01]  /*6df0*/  F2FP.SATFINITE.E5M2.F32.PACK_AB_MERGE_C R141, RZ, R141, RZ ;  /* 0x0000008dff8d723e */ /* 0x000fe200048060ff */
[----:B------:R1:W-:Y:S01]  /*6e00*/  @!P6 STG.E.U8 desc[UR20][R14.64+0x1], R25 ;  /* 0x000001190e00e986 */ /* 0x0003e2000c101114 */
[C---:B------:R-:W-:Y:S01]  /*6e10*/  ISETP.LT.OR P6, PT, R33.reuse, 0xa, !P2 ;  /* 0x0000000a2100780c */ /* 0x040fe200057c1670 */
[-C--:B------:R-:W-:Y:S01]  /*6e20*/  FMUL R132, R132, R8.reuse ;  /* 0x0000000884847220 */ /* 0x080fe20000400000 */
[----:B------:R-:W-:Y:S01]  /*6e30*/  F2FP.SATFINITE.E5M2.F32.PACK_AB_MERGE_C R139, RZ, R139, RZ ;  /* 0x0000008bff8b723e */ /* 0x000fe200048060ff */
[----:B------:R-:W-:Y:S01]  /*6e40*/  @!P1 STG.E.U8 desc[UR20][R16.64+0x8], R143 ;  /* 0x0000088f10009986 */ /* 0x000fe2000c101114 */
[----:B------:R-:W-:Y:S01]  /*6e50*/  ISETP.LT.OR P1, PT, R33, 0x11, !P0 ;  /* 0x000000112100780c */ /* 0x000fe20004721670 */
[----:B------:R-:W-:Y:S01]  /*6e60*/  FMUL R135, R135, R8 ;  /* 0x0000000887877220 */ /* 0x000fe20000400000 */
[----:B0-----:R-:W-:Y:S01]  /*6e70*/  F2FP.SATFINITE.E5M2.F32.PACK_AB_MERGE_C R7, RZ, R138, RZ ;  /* 0x0000008aff07723e */ /* 0x001fe200048060ff */
[-C--:B------:R-:W-:Y:S01]  /*6e80*/  FMUL R130, R130, R8.reuse ;  /* 0x0000000882827220 */ /* 0x080fe20000400000 */
[----:B------:R-:W-:Y:S01]  /*6e90*/  F2FP.SATFINITE.E5M2.F32.PACK_AB_MERGE_C R137, RZ, R137, RZ ;  /* 0x00000089ff89723e */ /* 0x000fe200048060ff */
[----:B------:R-:W-:Y:S01]  /*6ea0*/  FMUL R133, R133, R8 ;  /* 0x0000000885857220 */ /* 0x000fe20000400000 */
[----:B------:R-:W-:Y:S01]  /*6eb0*/  F2FP.SATFINITE.E5M2.F32.PACK_AB_MERGE_C R135, RZ, R135, RZ ;  /* 0x00000087ff87723e */ /* 0x000fe200048060ff */
[----:B------:R0:W-:Y:S01]  /*6ec0*/  @!P4 STG.E.U8 desc[UR20][R16.64+0x9], R7 ;  /* 0x000009071000c986 */ /* 0x0001e2000c101114 */
[----:B-1----:R-:W-:Y:S01]  /*6ed0*/  F2FP.SATFINITE.E5M2.F32.PACK_AB_MERGE_C R25, RZ, R136, RZ ;  /* 0x00000088ff19723e */ /* 0x002fe200048060ff */
        /* <DEDUP_REMOVED lines=15> */
[-C--:B------:R-:W-:Y:S01]  /*6fd0*/  FMUL R127, R127, R8.reuse ;  /* 0x000000087f7f7220 */ /* 0x080fe20000400000 */
[----:B------:R-:W-:Y:S01]  /*6fe0*/  FMUL R122, R122, R8 ;  /* 0x000000087a7a7220 */ /* 0x000fe20000400000 */
[----:B------:R-:W-:Y:S01]  /*6ff0*/  F2FP.SATFINITE.E5M2.F32.PACK_AB_MERGE_C R129, RZ, R129, RZ ;  /* 0x00000081ff81723e */ /* 0x000fe200048060ff */
[----:B------:R0:W-:Y:S01]  /*7000*/  @!P4 STG.E.U8 desc[UR20][R16.64+0x11], R7 ;  /* 0x000011071000c986 */ /* 0x0001e2000c101114 */
[----:B-1----:R-:W-:Y:S01]  /*7010*/  F2FP.SATFINITE.E5M2.F32.PACK_AB_MERGE_C R25, RZ, R132, RZ ;  /* 0x00000084ff19723e */ /* 0x002fe200048060ff */
[-C--:B------:R-:W-:Y:S01]  /*7020*/  FMUL R125, R125, R8.reuse ;  /* 0x000000087d7d7220 */ /* 0x080fe20000400000 */
[C---:B------:R-:W-:Y:S01]  /*7030*/  ISETP.LT.OR P4, PT, R33.reuse, 0x1a, !P0 ;  /* 0x0000001a2100780c */ /* 0x040fe20004781670 */
[----:B------:R-:W-:Y:S01]  /*7040*/  @!P5 STG.E.U8 desc[UR20][R14.64+0x10], R137 ;  /* 0x000010890e00d986 */ /* 0x000fe2000c101114 */
[C---:B------:R-:W-:Y:S01]  /*7050*/  ISETP.LT.OR P5, PT, R33.reuse, 0x19, !P2 ;  /* 0x000000192100780c */ /* 0x040fe200057a1670 */
[-C--:B------:R-:W-:Y:S01]  /*7060*/  FMUL R120, R120, R8.reuse ;  /* 0x0000000878787220 */ /* 0x080fe20000400000 */
[----:B------:R-:W-:Y:S01]  /*7070*/  F2FP.SATFINITE.E5M2.F32.PACK_AB_MERGE_C R127, RZ, R127, RZ ;  /* 0x0000007fff7f723e */ /* 0x000fe200048060ff */
[----:B------:R1:W-:Y:S01]  /*7080*/  @!P6 STG.E.U8 desc[UR20][R14.64+0x11], R25 ;  /* 0x000011190e00e986 */ /* 0x0003e2000c101114 */
[----:B------:R-:W-:Y:S01]  /*7090*/  ISETP.LT.OR P6, PT, R33, 0x1a, !P2 ;  /* 0x0000001a2100780c */ /* 0x000fe200057c1670 */
        /* <DEDUP_REMOVED lines=8> */
[-C--:B------:R-:W-:Y:S01]  /*7120*/  FMUL R116, R116, R8.reuse ;  /* 0x0000000874747220 */ /* 0x080fe20000400000 */
[----:B------:R-:W-:Y:S01]  /*7130*/  FMUL R114, R114, R8 ;  /* 0x0000000872727220 */ /* 0x000fe20000400000 */
[----:B-1----:R-:W-:Y:S01]  /*7140*/  F2FP.SATFINITE.E5M2.F32.PACK_AB_MERGE_C R25, RZ, R128, RZ ;  /* 0x00000080ff19723e */ /* 0x002fe200048060ff */
[----:B------:R0:W-:Y:S01]  /*7150*/  @!P4 STG.E.U8 desc[UR20][R16.64+0x19], R7 ;  /* 0x000019071000c986 */ /* 0x0001e2000c101114 */
[----:B------:R-:W-:Y:S01]  /*7160*/  ISETP.LT.OR P4, PT, R33, 0x22, !P0 ;  /* 0x000000222100780c */ /* 0x000fe20004781670 */
[-C--:B------:R-:W-:Y:S01]  /*7170*/  FMUL R119, R119, R8.reuse ;  /* 0x0000000877777220 */ /* 0x080fe20000400000 */
[----:B------:R-:W-:Y:S01]  /*7180*/  F2FP.SATFINITE.E5M2.F32.PACK_AB_MERGE_C R121, RZ, R121, RZ ;  /* 0x00000079ff79723e */ /* 0x000fe200048060ff */
[----:B------:R-:W-:Y:S01]  /*7190*/  @!P5 STG.E.U8 desc[UR20][R14.64+0x18], R133 ;  /* 0x000018850e00d986 */ /* 0x000fe2000c101114 */
[----:B------:R-:W-:Y:S01]  /*71a0*/  ISETP.LT.OR P5, PT, R33, 0x21, !P2 ;  /* 0x000000212100780c */ /* 0x000fe200057a1670 */
[----:B------:R-:W-:Y:S01]  /*71b0*/  FMUL R117, R117, R8 ;  /* 0x0000000875757220 */ /* 0x000fe20000400000 */
[----:B------:R-:W-:Y:S01]  /*71c0*/  F2FP.SATFINITE.E5M2.F32.PACK_AB_MERGE_C R27, RZ, R114, RZ ;  /* 0x00000072ff1b723e */ /* 0x000fe200048060ff */
[----:B------:R1:W-:Y:S01]  /*71d0*/  @!P6 STG.E.U8 desc[UR20][R14.64+0x19], R25 ;  /* 0x000019190e00e986 */ /* 0x0003e2000c101114 */
[----:B------:R-:W-:Y:S01]  /*71e0*/  ISETP.LT.OR P6, PT, R33, 0x22, !P2 ;  /* 0x000000222100780c */ /* 0x000fe200057c1670 */
[-C--:B------:R-:W-:Y:S01]  /*71f0*/  FMUL R112, R112, R8.reuse ;  /* 0x0000000870707220 */ /* 0x080fe20000400000 */
[-C--:B------:R-:W-:Y:S01]  /*7200*/  FMUL R115, R115, R8.reuse ;  /* 0x0000000873737220 */ /* 0x080fe20000400000 */
        /* <DEDUP_REMOVED lines=39> */
[-C--:B------:R-:W-:Y:S01]  /*7480*/  FMUL R103, R103, R8.reuse ;  /* 0x0000000867677220 */ /* 0x080fe20000400000 */
[----:B------:R-:W-:Y:S01]  /*7490*/  @!P1 STG.E.U8 desc[UR20][R16.64+0x30], R123 ;  /* 0x0000307b10009986 */ /* 0x000fe2000c101114 */
[----:B------:R-:W-:Y:S01]  /*74a0*/  ISETP.LT.OR P1, PT, R33, 0x39, !P0 ;  /* 0x000000392100780c */ /* 0x000fe20004721670 */
[-C--:B------:R-:W-:Y:S01]  /*74b0*/  FMUL R101, R101, R8.reuse ;  /* 0x0000000865657220 */ /* 0x080fe20000400000 */
[----:B------:R-:W-:Y:S01]  /*74c0*/  ISETP.LT.OR P0, PT, R33, 0x3a, !P0 ;  /* 0x0000003a2100780c */ /* 0x000fe20004701670 */
[----:B------:R-:W-:Y:S01]  /*74d0*/  FMUL R96, R96, R8 ;  /* 0x0000000860607220 */ /* 0x000fe20000400000 */
[----:B0-----:R-:W-:Y:S01]  /*74e0*/  F2FP.SATFINITE.E5M2.F32.PACK_AB_MERGE_C R7, RZ, R118, RZ ;  /* 0x00000076ff07723e */ /* 0x001fe200048060ff */
[-C--:B------:R-:W-:Y:S01]  /*74f0*/  FMUL R94, R94, R8.reuse ;  /* 0x000000085e5e7220 */ /* 0x080fe20000400000 */
[----:B------:R-:W-:Y:S01]  /*7500*/  F2FP.SATFINITE.E5M2.F32.PACK_AB_MERGE_C R105, RZ, R105, RZ ;  /* 0x00000069ff69723e */ /* 0x000fe200048060ff */
[----:B------:R-:W-:Y:S01]  /*7510*/  FMUL R97, R97, R8 ;  /* 0x0000000861617220 */ /* 0x000fe20000400000 */
[----:B-1----:R-:W-:Y:S01]  /*7520*/  F2FP.SATFINITE.E5M2.F32.PACK_AB_MERGE_C R25, RZ, R116, RZ ;  /* 0x00000074ff19723e */ /* 0x002fe200048060ff */
[----:B------:R0:W-:Y:S01]  /*7530*/  @!P4 STG.E.U8 desc[UR20][R16.64+0x31], R7 ;  /* 0x000031071000c986 */ /* 0x0001e2000c101114 */
[----:B------:R-:W-:Y:S01]  /*7540*/  ISETP.LT.OR P4, PT, R33, 0x39, !P2 ;  /* 0x000000392100780c */ /* 0x000fe20005781670 */
[-C--:B------:R-:W-:Y:S01]  /*7550*/  FMUL R99, R99, R8.reuse ;  /* 0x0000000863637220 */ /* 0x080fe20000400000 */
[----:B------:R-:W-:Y:S01]  /*7560*/  ISETP.LT.OR P2, PT, R33, 0x3a, !P2 ;  /* 0x0000003a2100780c */ /* 0x000fe20005741670 */
[----:B------:R-:W-:Y:S01]  /*7570*/  @!P5 STG.E.U8 desc[UR20][R14.64+0x30], R121 ;  /* 0x000030790e00d986 */ /* 0x000fe2000c101114 */
[----:B------:R-:W-:Y:S01]  /*7580*/  F2FP.SATFINITE.E5M2.F32.PACK_AB_MERGE_C R103, RZ, R103, RZ ;  /* 0x00000067ff67723e */ /* 0x000fe200048060ff */
[-C--:B------:R-:W-:Y:S01]  /*7590*/  FMUL R92, R92, R8.reuse ;  /* 0x000000085c5c7220 */ /* 0x080fe20000400000 */
[----:B------:R-:W-:Y:S01]  /*75a0*/  F2FP.SATFINITE.E5M2.F32.PACK_AB_MERGE_C R101, RZ, R101, RZ ;  /* 0x00000065ff65723e */ /* 0x000fe200048060ff */
[----:B------:R-:W-:Y:S01]  /*75b0*/  @!P6 STG.E.U8 desc[UR20][R14.64+0x31], R25 ;  /* 0x000031190e00e986 */ /* 0x000fe2000c101114 */
[----:B------:R-:W-:Y:S01]  /*75c0*/  F2FP.SATFINITE.E5M2.F32.PACK_AB_MERGE_C R97, RZ, R97, RZ ;  /* 0x00000061ff61723e */ /* 0x000fe200048060ff */
[-C--:B------:R-:W-:Y:S01]  /*75d0*/  FMUL R88, R88, R8.reuse ;  /* 0x0000000858587220 */ /* 0x080fe20000400000 */
[-C--:B------:R-:W-:Y:S01]  /*75e0*/  FMUL R95, R95, R8.reuse ;  /* 0x000000085f5f7220 */ /* 0x080fe20000400000 */
[----:B------:R-:W-:Y:S01]  /*75f0*/  @!P0 STG.E.U8 desc[UR20][R16.64+0x39], R27 ;  /* 0x0000391b10008986 */ /* 0x000fe2000c101114 */
[----:B------:R-:W-:Y:S01]  /*7600*/  ISETP.GE.AND P0, PT, R34, 0x81, PT ;  /* 0x000000812200780c */ /* 0x000fe20003f06270 */
[----:B------:R-:W-:Y:S01]  /*7610*/  FMUL R93, R93, R8 ;  /* 0x000000085d5d7220 */ /* 0x000fe20000400000 */
[----:B0-----:R-:W-:Y:S01]  /*7620*/  F2FP.SATFINITE.E5M2.F32.PACK_AB_MERGE_C R7, RZ, R112, RZ ;  /* 0x00000070ff07723e */ /* 0x001fe200048060ff */
[----:B------:R0:W-:Y:S01]  /*7630*/  @!P1 STG.E.U8 desc[UR20][R16.64+0x38], R119 ;  /* 0x0000387710009986 */ /* 0x0001e2000c101114 */
[C---:B------:R-:W-:Y:S01]  /*7640*/  ISETP.LT.OR P6, PT, R33.reuse, 0x1, !P0 ;  /* 0x000000012100780c */ /* 0x040fe200047c1670 */
[-C--:B------:R-:W-:Y:S01]  /*7650*/  FMUL R90, R90, R8.reuse ;  /* 0x000000085a5a7220 */ /* 0x080fe20000400000 */
[----:B------:R-:W-:Y:S01]  /*7660*/  ISETP.LT.OR P5, PT, R33, 0x2, !P0 ;  /* 0x000000022100780c */ /* 0x000fe200047a1670 */
[----:B------:R-:W-:Y:S01]  /*7670*/  @!P4 STG.E.U8 desc[UR20][R14.64+0x38], R117 ;  /* 0x000038750e00c986 */ /* 0x000fe2000c101114 */
[----:B------:R-:W-:Y:S01]  /*7680*/  ISETP.GE.AND P1, PT, R34, 0x89, PT ;  /* 0x000000892200780c */ /* 0x000fe20003f26270 */
[-C--:B------:R-:W-:Y:S01]  /*7690*/  FMUL R23, R23, R8.reuse ;  /* 0x0000000817177220 */ /* 0x080fe20000400000 */
[----:B------:R-:W-:Y:S01]  /*76a0*/  F2FP.SATFINITE.E5M2.F32.PACK_AB_MERGE_C R99, RZ, R99, RZ ;  /* 0x00000063ff63723e */ /* 0x000fe200048060ff */
[----:B------:R1:W-:Y:S01]  /*76b0*/  @!P2 STG.E.U8 desc[UR20][R14.64+0x39], R7 ;  /* 0x000039070e00a986 */ /* 0x0003e2000c101114 */
[----:B------:R-:W-:Y:S01]  /*76c0*/  ISETP.LT.OR P4, PT, R33, 0x1, !P1 ;  /* 0x000000012100780c */ /* 0x000fe20004f81670 */
[-C--:B------:R-:W-:Y:S01]  /*76d0*/  FMUL R91, R91, R8.reuse ;  /* 0x000000085b5b7220 */ /* 0x080fe20000400000 */
[----:B------:R-:W-:Y:S01]  /*76e0*/  ISETP.LT.OR P2, PT, R33, 0xa, !P0 ;  /* 0x0000000a2100780c */ /* 0x000fe20004741670 */
[----:B------:R-:W-:Y:S01]  /*76f0*/  FMUL R89, R89, R8 ;  /* 0x0000000859597220 */ /* 0x000fe20000400000 */
[----:B0-----:R-:W-:Y:S01]  /*7700*/  F2FP.SATFINITE.E5M2.F32.PACK_AB_MERGE_C R17, RZ, R110, RZ ;  /* 0x0000006eff11723e */ /* 0x001fe200048060ff */
[----:B------:R-:W-:Y:S01]  /*7710*/  @!P6 STG.E.U8 desc[UR20][R12.64], R115 ;  /* 0x000000730c00e986 */ /* 0x000fe2000c101114 */
[C---:B------:R-:W-:Y:S01]  /*7720*/  ISETP.LT.OR P6, PT, R33.reuse, 0x2, !P1 ;  /* 0x000000022100780c */ /* 0x040fe20004fc1670 */
[-C--:B------:R-:W-:Y:S01]  /*7730*/  FMUL R22, R22, R8.reuse ;  /* 0x0000000816167220 */ /* 0x080fe20000400000 */
[----:B------:R-:W-:Y:S01]  /*7740*/  F2FP.SATFINITE.E5M2.F32.PACK_AB_MERGE_C R95, RZ, R95, RZ ;  /* 0x0000005fff5f723e */ /* 0x000fe200048060ff */
[----:B------:R-:W-:Y:S01]  /*7750*/  @!P5 STG.E.U8 desc[UR20][R12.64+0x1], R17 ;  /* 0x000001110c00d986 */ /* 0x000fe2000c101114 */
[----:B------:R-:W-:Y:S01]  /*7760*/  ISETP.LT.OR P5, PT, R33, 0x9, !P0 ;  /* 0x000000092100780c */ /* 0x000fe200047a1670 */
[----:B------:R-:W-:Y:S01]  /*7770*/  FMUL R19, R19, R8 ;  /* 0x0000000813137220 */ /* 0x000fe20000400000 */
[----:B-1----:R-:W-:Y:S01]  /*7780*/  F2FP.SATFINITE.E5M2.F32.PACK_AB_MERGE_C R7, RZ, R108, RZ ;  /* 0x0000006cff07723e */ /* 0x002fe200048060ff */
[----:B------:R-:W-:Y:S01]  /*7790*/  @!P4 STG.E.U8 desc[UR20][R10.64], R113 ;  /* 0x000000710a00c986 */ /* 0x000fe2000c101114 */
[----:B------:R-:W-:Y:S01]  /*77a0*/  F2FP.SATFINITE.E5M2.F32.PACK_AB_MERGE_C R15, RZ, R106, RZ ;  /* 0x0000006aff0f723e */ /* 0x000fe200048060ff */
[-C--:B------:R-:W-:Y:S01]  /*77b0*/  FMUL R18, R18, R8.reuse ;  /* 0x0000000812127220 */ /* 0x080fe20000400000 */
[----:B------:R-:W-:Y:S01]  /*77c0*/  ISETP.LT.OR P4, PT, R33, 0x9, !P1 ;  /* 0x000000092100780c */ /* 0x000fe20004f81670 */
[-C--:B------:R-:W-:Y:S01]  /*77d0*/  FMUL R21, R21, R8.reuse ;  /* 0x0000000815157220 */ /* 0x080fe20000400000 */
[----:B------:R-:W-:Y:S01]  /*77e0*/  F2FP.SATFINITE.E5M2.F32.PACK_AB_MERGE_C R93, RZ, R93, RZ ;  /* 0x0000005dff5d723e */ /* 0x000fe200048060ff */
[----:B------:R0:W-:Y:S01]  /*77f0*/  @!P6 STG.E.U8 desc[UR20][R10.64+0x1], R7 ;  /* 0x000001070a00e986 */ /* 0x0001e2000c101114 */
[C---:B------:R-:W-:Y:S01]  /*7800*/  ISETP.LT.OR P6, PT, R33.reuse, 0xa, !P1 ;  /* 0x0000000a2100780c */ /* 0x040fe20004fc1670 */
[----:B------:R-:W-:Y:S01]  /*7810*/  FMUL R20, R20, R8 ;  /* 0x0000000814147220 */ /* 0x000fe20000400000 */
[----:B------:R-:W-:Y:S01]  /*7820*/  F2FP.SATFINITE.E5M2.F32.PACK_AB_MERGE_C R23, RZ, R23, RZ ;  /* 0x00000017ff17723e */ /* 0x000fe200048060ff */
[----:B------:R1:W-:Y:S01]  /*7830*/  @!P2 STG.E.U8 desc[UR20][R12.64+0x9], R15 ;  /* 0x0000090f0c00a986 */ /* 0x0003e2000c101114 */
[----:B------:R-:W-:-:S02]  /*7840*/  ISETP.LT.OR P2, PT, R33, 0x12, !P0 ;  /* 0x000000122100780c */ /* 0x000fc40004741670 */
[----:B------:R-:W-:Y:S01]  /*7850*/  F2FP.SATFINITE.E5M2.F32.PACK_AB_MERGE_C R91, RZ, R91, RZ ;  /* 0x0000005bff5b723e */ /* 0x000fe200048060ff */
[----:B------:R-:W-:Y:S01]  /*7860*/  @!P5 STG.E.U8 desc[UR20][R12.64+0x8], R109 ;  /* 0x0000086d0c00d986 */ /* 0x000fe2000c101114 */
[C---:B------:R-:W-:Y:S02]  /*7870*/  ISETP.LT.OR P5, PT, R33.reuse, 0x11, !P0 ;  /* 0x000000112100780c */ /* 0x040fe400047a1670 */
[----:B------:R-:W-:Y:S01]  /*7880*/  F2FP.SATFINITE.E5M2.F32.PACK_AB_MERGE_C R89, RZ, R89, RZ ;  /* 0x00000059ff59723e */ /* 0x000fe200048060ff */
[----:B------:R-:W-:Y:S01]  /*7890*/  @!P4 STG.E.U8 desc[UR20][R10.64+0x8], R111 ;  /* 0x0000086f0a00c986 */ /* 0x000fe2000c101114 */
[----:B0-----:R-:W-:Y:S02]  /*78a0*/  F2FP.SATFINITE.E5M2.F32.PACK_AB_MERGE_C R7, RZ, R104, RZ ;  /* 0x00000068ff07723e */ /* 0x001fe400048060ff */
[C---:B------:R-:W-:Y:S02]  /*78b0*/  ISETP.LT.OR P4, PT, R33.reuse, 0x11, !P1 ;  /* 0x000000112100780c */ /* 0x040fe40004f81670 */
[----:B-1----:R-:W-:Y:S01]  /*78c0*/  F2FP.SATFINITE.E5M2.F32.PACK_AB_MERGE_C R15, RZ, R100, RZ ;  /* 0x00000064ff0f723e */ /* 0x002fe200048060ff */
[----:B------:R0:W-:Y:S01]  /*78d0*/  @!P6 STG.E.U8 desc[UR20][R10.64+0x9], R7 ;  /* 0x000009070a00e986 */ /* 0x0001e2000c101114 */
[----:B------:R-:W-:-:S02]  /*78e0*/  ISETP.LT.OR P6, PT, R33, 0x12, !P1 ;  /* 0x000000122100780c */ /* 0x000fc40004fc1670 */
[----:B------:R-:W-:Y:S01]  /*78f0*/  F2FP.SATFINITE.E5M2.F32.PACK_AB_MERGE_C R19, RZ, R19, RZ ;  /* 0x00000013ff13723e */ /* 0x000fe200048060ff */
[----:B------:R1:W-:Y:S01]  /*7900*/  @!P2 STG.E.U8 desc[UR20][R12.64+0x11], R15 ;  /* 0x0000110f0c00a986 */ /* 0x0003e2000c101114 */
[C---:B------:R-:W-:Y:S02]  /*7910*/  ISETP.LT.OR P2, PT, R33.reuse, 0x1a, !P0 ;  /* 0x0000001a2100780c */ /* 0x040fe40004741670 */
[----:B------:R-:W-:Y:S01]  /*7920*/  F2FP.SATFINITE.E5M2.F32.PACK_AB_MERGE_C R21, RZ, R21, RZ ;  /* 0x00000015ff15723e */ /* 0x000fe200048060ff */
[----:B------:R-:W-:Y:S01]  /*7930*/  @!P5 STG.E.U8 desc[UR20][R12.64+0x10], R107 ;  /* 0x0000106b0c00d986 */ /* 0x000fe2000c101114 */
[----:B------:R-:W-:Y:S02]  /*7940*/  ISETP.LT.OR P5, PT, R33, 0x19, !P0 ;  /* 0x000000192100780c */ /* 0x000fe400047a1670 */
[----:B------:R-:W-:Y:S01]  /*7950*/  F2FP.SATFINITE.E5M2.F32.PACK_AB_MERGE_C R17, RZ, R20, RZ ;  /* 0x00000014ff11723e */ /* 0x000fe200048060ff */
[----:B------:R-:W-:Y:S01]  /*7960*/  @!P4 STG.E.U8 desc[UR20][R10.64+0x10], R105 ;  /* 0x000010690a00c986 */ /* 0x000fe2000c101114 */
[----:B0-----:R-:W-:-:S02]  /*7970*/  F2FP.SATFINITE.E5M2.F32.PACK_AB_MERGE_C R7, RZ, R102, RZ ;  /* 0x00000066ff07723e */ /* 0x001fc400048060ff */
[C---:B------:R-:W-:Y:S02]  /*7980*/  ISETP.LT.OR P4, PT, R33.reuse, 0x19, !P1 ;  /* 0x000000192100780c */ /* 0x040fe40004f81670 */
[----:B-1----:R-:W-:Y:S01]  /*7990*/  F2FP.SATFINITE.E5M2.F32.PACK_AB_MERGE_C R15, RZ, R98, RZ ;  /* 0x00000062ff0f723e */ /* 0x002fe200048060ff */
[----:B------:R0:W-:Y:S01]  /*79a0*/  @!P6 STG.E.U8 desc[UR20][R10.64+0x11], R7 ;  /* 0x000011070a00e986 */ /* 0x0001e2000c101114 */
[----:B------:R-:W-:-:S03]  /*79b0*/  ISETP.LT.OR P6, PT, R33, 0x1a, !P1 ;  /* 0x0000001a2100780c */ /* 0x000fc60004fc1670 */
[----:B------:R1:W-:Y:S01]  /*79c0*/  @!P2 STG.E.U8 desc[UR20][R12.64+0x19], R15 ;  /* 0x0000190f0c00a986 */ /* 0x0003e2000c101114 */
[----:B------:R-:W-:-:S03]  /*79d0*/  ISETP.LT.OR P2, PT, R33, 0x22, !P0 ;  /* 0x000000222100780c */ /* 0x000fc60004741670 */
[----:B------:R-:W-:Y:S01]  /*79e0*/  @!P5 STG.E.U8 desc[UR20][R12.64+0x18], R103 ;  /* 0x000018670c00d986 */ /* 0x000fe2000c101114 */
[C---:B------:R-:W-:Y:S02]  /*79f0*/  ISETP.LT.OR P5, PT, R33.reuse, 0x21, !P0 ;  /* 0x000000212100780c */ /* 0x040fe400047a1670 */
[----:B0-----:R-:W-:Y:S01]  /*7a00*/  F2FP.SATFINITE.E5M2.F32.PACK_AB_MERGE_C R7, RZ, R96, RZ ;  /* 0x00000060ff07723e */ /* 0x001fe200048060ff */
[----:B------:R-:W-:Y:S01]  /*7a10*/  @!P4 STG.E.U8 desc[UR20][R10.64+0x18], R101 ;  /* 0x000018650a00c986 */ /* 0x000fe2000c101114 */
        /* <DEDUP_REMOVED lines=25> */
[C---:B------:R-:W-:Y:S02]  /*7bb0*/  ISETP.LT.OR P2, PT, R33.reuse, 0x39, !P0 ;  /* 0x000000392100780c */ /* 0x040fe40004741670 */
[C---:B------:R-:W-:Y:S01]  /*7bc0*/  ISETP.LT.OR P0, PT, R33.reuse, 0x3a, !P0 ;  /* 0x0000003a2100780c */ /* 0x040fe20004701670 */
[----:B------:R1:W-:Y:S01]  /*7bd0*/  @!P5 STG.E.U8 desc[UR20][R12.64+0x30], R91 ;  /* 0x0000305b0c00d986 */ /* 0x0003e2000c101114 */
[C---:B------:R-:W-:Y:S02]  /*7be0*/  ISETP.LT.OR P5, PT, R33.reuse, 0x39, !P1 ;  /* 0x000000392100780c */ /* 0x040fe40004fa1670 */
[----:B------:R-:W-:Y:S01]  /*7bf0*/  ISETP.LT.OR P1, PT, R33, 0x3a, !P1 ;  /* 0x0000003a2100780c */ /* 0x000fe20004f21670 */
[----:B------:R1:W-:Y:S01]  /*7c00*/  @!P4 STG.E.U8 desc[UR20][R10.64+0x30], R89 ;  /* 0x000030590a00c986 */ /* 0x0003e2000c101114 */
[----:B0-----:R-:W-:-:S05]  /*7c10*/  F2FP.SATFINITE.E5M2.F32.PACK_AB_MERGE_C R7, RZ, R22, RZ ;  /* 0x00000016ff07723e */ /* 0x001fca00048060ff */
[----:B------:R1:W-:Y:S04]  /*7c20*/  @!P6 STG.E.U8 desc[UR20][R10.64+0x31], R7 ;  /* 0x000031070a00e986 */ /* 0x0003e8000c101114 */
[----:B------:R1:W-:Y:S04]  /*7c30*/  @!P2 STG.E.U8 desc[UR20][R12.64+0x38], R19 ;  /* 0x000038130c00a986 */ /* 0x0003e8000c101114 */
[----:B------:R1:W-:Y:S04]  /*7c40*/  @!P0 STG.E.U8 desc[UR20][R12.64+0x39], R15 ;  /* 0x0000390f0c008986 */ /* 0x0003e8000c101114 */
[----:B------:R1:W-:Y:S04]  /*7c50*/  @!P5 STG.E.U8 desc[UR20][R10.64+0x38], R21 ;  /* 0x000038150a00d986 */ /* 0x0003e8000c101114 */
[----:B------:R1:W-:Y:S02]  /*7c60*/  @!P1 STG.E.U8 desc[UR20][R10.64+0x39], R17 ;  /* 0x000039110a009986 */ /* 0x0003e4000c101114 */
.L_x_167:
[----:B------:R-:W-:Y:S05]  /*7c70*/  BSYNC B0 ;  /* 0x0000000000007941 */ /* 0x000fea0003800000 */
.L_x_37:
[----:B------:R-:W-:Y:S01]  /*7c80*/  ULDC UR6, c[0x0][0xc] ;  /* 0x0000030000067ab9 */ /* 0x000fe20000000800 */
[----:B------:R-:W-:Y:S01]  /*7c90*/  ULDC UR7, c[0x0][0x10] ;  /* 0x0000040000077ab9 */ /* 0x000fe20000000800 */
[----:B01---5:R-:W0:Y:S01]  /*7ca0*/  LDC R7, c[0x0][0x14] ;  /* 0x00000500ff077b82 */ /* 0x023e220000000800 */
[----:B------:R-:W-:Y:S01]  /*7cb0*/  UIMAD.WIDE.U32 UR6, UR6, UR7, URZ ;  /* 0x00000007060672a5 */ /* 0x000fe2000f8e003f */
[----:B------:R-:W-:Y:S01]  /*7cc0*/  PRMT R10, RZ, 0x7610, R10 ;  /* 0x00007610ff0a7816 */ /* 0x000fe2000000000a */
[----:B------:R-:W-:-:S04]  /*7cd0*/  IMAD.MOV.U32 R11, RZ, RZ, -0x1 ;  /* 0xffffffffff0b7424 */ /* 0x000fc800078e00ff */
[----:B0-----:R-:W-:-:S04]  /*7ce0*/  IMAD.WIDE.U32 R2, R7, UR6, R2 ;  /* 0x0000000607027c25 */ /* 0x001fc8000f8e0002 */
[----:B------:R-:W-:Y:S01]  /*7cf0*/  IMAD R7, R7, UR7, RZ ;  /* 0x0000000707077c24 */ /* 0x000fe2000f8e02ff */
[----:B------:R-:W-:Y:S02]  /*7d00*/  ULDC.64 UR6, c[0x0][0x650] ;  /* 0x0001940000067ab9 */ /* 0x000fe40000000a00 */
[----:B------:R-:W-:Y:S01]  /*7d10*/  ISETP.GE.U32.AND P0, PT, R2, UR6, PT ;  /* 0x0000000602007c0c */ /* 0x000fe2000bf06070 */
[----:B------:R-:W-:Y:S02]  /*7d20*/  IMAD.IADD R3, R3, 0x1, R7 ;  /* 0x0000000103037824 */ /* 0x000fe400078e0207 */
[----:B------:R-:W-:-:S03]  /*7d30*/  IMAD.MOV.U32 R7, RZ, RZ, -0x1 ;  /* 0xffffffffff077424 */ /* 0x000fc600078e00ff */
[----:B------:R-:W-:-:S13]  /*7d40*/  ISETP.GE.U32.AND.EX P0, PT, R3, UR7, PT, P0 ;  /* 0x0000000703007c0c */ /* 0x000fda000bf06100 */
[----:B------:R-:W-:Y:S05]  /*7d50*/  @P0 BRA `(.L_x_168) ;  /* 0x0000000400600947 */ /* 0x000fea0003800000 */
[----:B------:R-:W0:Y:S01]  /*7d60*/  S2R R22, SR_CTAID.X ;  /* 0x0000000000167919 */ /* 0x000e220000002500 */
[----:B------:R-:W1:Y:S01]  /*7d70*/  LDC.64 R16, c[0x0][0x628] ;  /* 0x00018a00ff107b82 */ /* 0x000e620000000a00 */
[----:B------:R-:W-:Y:S01]  /*7d80*/  ULDC UR6, c[0x0][0x150] ;  /* 0x0000540000067ab9 */ /* 0x000fe20000000800 */
[----:B--234-:R-:W-:Y:S01]  /*7d90*/  IMAD.MOV.U32 R14, RZ, RZ, R2 ;  /* 0x000000ffff0e7224 */ /* 0x01cfe200078e0002 */
[----:B------:R-:W2:Y:S01]  /*7da0*/  S2R R24, SR_CTAID.Y ;  /* 0x0000000000187919 */ /* 0x000ea20000002600 */
[----:B------:R-:W-:-:S04]  /*7db0*/  IMAD.MOV.U32 R15, RZ, RZ, R3 ;  /* 0x000000ffff0f7224 */ /* 0x000fc800078e0003 */
[----:B------:R-:W3:Y:S08]  /*7dc0*/  LDC R25, c[0x0][0x144] ;  /* 0x00005100ff197b82 */ /* 0x000ef00000000800 */
[----:B------:R-:W4:Y:S08]  /*7dd0*/  LDC R18, c[0x0][0x630] ;  /* 0x00018c00ff127b82 */ /* 0x000f300000000800 */
[----:B------:R-:W2:Y:S01]  /*7de0*/  LDC.64 R20, c[0x0][0x620] ;  /* 0x00018800ff147b82 */ /* 0x000ea20000000a00 */
[----:B-1----:R-:W-:-:S04]  /*7df0*/  ISETP.NE.U32.AND P0, PT, R16, RZ, PT ;  /* 0x000000ff1000720c */ /* 0x002fc80003f05070 */
[----:B------:R-:W-:Y:S02]  /*7e00*/  ISETP.NE.AND.EX P0, PT, R17, RZ, PT, P0 ;  /* 0x000000ff1100720c */ /* 0x000fe40003f05300 */
[----:B0-----:R-:W-:-:S05]  /*7e10*/  I2FP.F32.U32 R7, R22 ;  /* 0x0000001600077245 */ /* 0x001fca0000201000 */
[----:B------:R-:W-:-:S04]  /*7e20*/  FMUL R7, R7, UR6 ;  /* 0x0000000607077c20 */ /* 0x000fc80008400000 */
[----:B------:R0:W1:Y:S02]  /*7e30*/  F2I.U32.TRUNC.NTZ R23, R7 ;  /* 0x0000000700177305 */ /* 0x000064000020f000 */
[----:B---34-:R-:W-:Y:S05]  /*7e40*/  @!P0 BRA `(.L_x_169) ;  /* 0x0000000000288947 */ /* 0x018fea0003800000 */
[----:B0-----:R-:W0:Y:S02]  /*7e50*/  LDC R7, c[0x0][0x634] ;  /* 0x00018d00ff077b82 */ /* 0x001e240000000800 */
        /* <DEDUP_REMOVED lines=9> */
.L_x_169:
[-CC-:B------:R-:W-:Y:S01]  /*7ef0*/  SHF.R.U64 R19, R14, R18.reuse, R15.reuse ;  /* 0x000000120e137219 */ /* 0x180fe2000000120f */
[----:B------:R-:W3:Y:S01]  /*7f00*/  LDC.64 R30, c[0x0][0x640] ;  /* 0x00019000ff1e7b82 */ /* 0x000ee20000000a00 */
[----:B0-----:R-:W-:Y:S01]  /*7f10*/  SHF.R.U32.HI R7, RZ, R18, R15 ;  /* 0x00000012ff077219 */ /* 0x001fe2000001160f */
[----:B-1----:R-:W-:Y:S01]  /*7f20*/  IMAD.MOV R23, RZ, RZ, -R23 ;  /* 0x000000ffff177224 */ /* 0x002fe200078e0a17 */
[----:B------:R-:W-:Y:S01]  /*7f30*/  IADD3 R13, P0, RZ, -R19, RZ ;  /* 0x80000013ff0d7210 */ /* 0x000fe20007f1e0ff */
[----:B------:R-:W-:Y:S02]  /*7f40*/  ULDC UR6, c[0x0][0x154] ;  /* 0x0000550000067ab9 */ /* 0x000fe40000000800 */
[----:B------:R-:W-:Y:S02]  /*7f50*/  IMAD R25, R25, R23, R22 ;  /* 0x0000001719197224 */ /* 0x000fe400078e0216 */
[----:B------:R-:W0:Y:S01]  /*7f60*/  LDC R14, c[0x0][0x618] ;  /* 0x00018600ff0e7b82 */ /* 0x000e220000000800 */
[----:B------:R-:W-:-:S02]  /*7f70*/  IMAD.X R7, RZ, RZ, ~R7, P0 ;  /* 0x000000ffff077224 */ /* 0x000fc400000e0e07 */
[----:B--2---:R-:W-:-:S04]  /*7f80*/  IMAD.WIDE.U32 R10, R13, R20, R2 ;  /* 0x000000140d0a7225 */ /* 0x004fc800078e0002 */
[----:B------:R-:W-:Y:S01]  /*7f90*/  IMAD R12, R7, R20, RZ ;  /* 0x00000014070c7224 */ /* 0x000fe200078e02ff */
[----:B------:R-:W1:Y:S03]  /*7fa0*/  LDC R26, c[0x0][0x608] ;  /* 0x00018200ff1a7b82 */ /* 0x000e660000000800 */
[----:B------:R-:W-:Y:S02]  /*7fb0*/  IMAD R7, R13, R21, R12 ;  /* 0x000000150d077224 */ /* 0x000fe400078e020c */
[----:B------:R-:W-:Y:S02]  /*7fc0*/  IMAD.MOV.U32 R13, RZ, RZ, 0x1 ;  /* 0x00000001ff0d7424 */ /* 0x000fe400078e00ff */
[----:B------:R-:W-:Y:S01]  /*7fd0*/  IMAD.IADD R7, R11, 0x1, R7 ;  /* 0x000000010b077824 */ /* 0x000fe200078e0207 */
[----:B------:R-:W2:Y:S01]  /*7fe0*/  LDC R28, c[0x0][0x658] ;  /* 0x00019600ff1c7b82 */ /* 0x000ea20000000800 */
[----:B------:R-:W-:-:S02]  /*7ff0*/  I2FP.F32.U32 R11, R24 ;  /* 0x00000018000b7245 */ /* 0x000fc40000201000 */
[----:B---3--:R-:W-:-:S03]  /*8000*/  ISETP.NE.U32.AND P0, PT, R30, RZ, PT ;  /* 0x000000ff1e00720c */ /* 0x008fc60003f05070 */
[----:B------:R-:W-:Y:S01]  /*8010*/  FMUL R12, R11, UR6 ;  /* 0x000000060b0c7c20 */ /* 0x000fe20008400000 */
[----:B------:R-:W-:Y:S01]  /*8020*/  ISETP.NE.AND.EX P0, PT, R31, RZ, PT, P0 ;  /* 0x000000ff1f00720c */ /* 0x000fe20003f05300 */
[----:B------:R-:W3:Y:S01]  /*8030*/  LDC R23, c[0x0][0x148] ;  /* 0x00005200ff177b82 */ /* 0x000ee20000000800 */
[-CC-:B0-----:R-:W-:Y:S01]  /*8040*/  SHF.R.U64 R18, R10, R14.reuse, R7.reuse ;  /* 0x0000000e0a127219 */ /* 0x181fe20000001207 */
[----:B------:R0:W4:Y:S01]  /*8050*/  F2I.U32.TRUNC.NTZ R20, R12 ;  /* 0x0000000c00147305 */ /* 0x000122000020f000 */
[----:B------:R-:W-:Y:S01]  /*8060*/  SHF.R.U32.HI R7, RZ, R14, R7 ;  /* 0x0000000eff077219 */ /* 0x000fe20000011607 */
[----:B------:R-:W-:-:S04]  /*8070*/  IMAD.MOV.U32 R11, RZ, RZ, -0x1 ;  /* 0xffffffffff0b7424 */ /* 0x000fc800078e00ff */
[----:B------:R-:W0:Y:S01]  /*8080*/  LDC R22, c[0x0][0x600] ;  /* 0x00018000ff167b82 */ /* 0x000e220000000800 */
[-CC-:B-1----:R-:W-:Y:S02]  /*8090*/  SHF.R.U64 R16, R18, R26.reuse, R7.reuse ;  /* 0x0000001a12107219 */ /* 0x182fe40000001207 */
[----:B------:R-:W-:-:S05]  /*80a0*/  SHF.R.U32.HI R7, RZ, R26, R7 ;  /* 0x0000001aff077219 */ /* 0x000fca0000011607 */
[----:B------:R-:W1:Y:S01]  /*80b0*/  LDC R29, c[0x0][0x648] ;  /* 0x00019200ff1d7b82 */ /* 0x000e620000000800 */
[-C--:B--2---:R-:W-:Y:S02]  /*80c0*/  SHF.L.U32 R10, R11, R28.reuse, RZ ;  /* 0x0000001c0b0a7219 */ /* 0x084fe400000006ff */
[-CC-:B------:R-:W-:Y:S02]  /*80d0*/  SHF.R.U64 R21, R16, R28.reuse, R7.reuse ;  /* 0x0000001c10157219 */ /* 0x180fe40000001207 */
[----:B------:R-:W-:Y:S02]  /*80e0*/  SHF.R.U32.HI R11, RZ, R28, R7 ;  /* 0x0000001cff0b7219 */ /* 0x000fe40000011607 */
[----:B------:R-:W-:Y:S01]  /*80f0*/  LOP3.LUT R27, RZ, R10, RZ, 0x33, !PT ;  /* 0x0000000aff1b7212 */ /* 0x000fe200078e33ff */
[----:B------:R-:W2:Y:S01]  /*8100*/  LDC R33, c[0x0][0x638] ;  /* 0x00018e00ff217b82 */ /* 0x000ea20000000800 */
[----:B------:R-:W-:Y:S01]  /*8110*/  SHF.L.U32 R28, R13, R28, RZ ;  /* 0x0000001c0d1c7219 */ /* 0x000fe200000006ff */
[----:B------:R-:W-:-:S06]  /*8120*/  IMAD.MOV.U32 R10, RZ, RZ, R21 ;  /* 0x000000ffff0a7224 */ /* 0x000fcc00078e0015 */
[----:B------:R-:W0:Y:S01]  /*8130*/  LDC R34, c[0x0][0x610] ;  /* 0x00018400ff227b82 */ /* 0x000e220000000800 */
[----:B----4-:R-:W-:Y:S05]  /*8140*/  @!P0 BRA `(.L_x_170) ;  /* 0x0000000000288947 */ /* 0x010fea0003800000 */
[----:B------:R-:W4:Y:S02]  /*8150*/  LDC R10, c[0x0][0x64c] ;  /* 0x00019300ff0a7b82 */ /* 0x000f240000000800 */
[----:B----4-:R-:W-:-:S05]  /*8160*/  IADD3 R7, P0, R21, R10, RZ ;  /* 0x0000000a15077210 */ /* 0x010fca0007f1e0ff */
[----:B------:R-:W-:-:S04]  /*8170*/  IMAD.X R17, RZ, RZ, R11, P0 ;  /* 0x000000ffff117224 */ /* 0x000fc800000e060b */
[----:B------:R-:W-:-:S04]  /*8180*/  IMAD.WIDE.U32 R10, R17, R30, RZ ;  /* 0x0000001e110a7225 */ /* 0x000fc800078e00ff */
[----:B0-----:R-:W-:-:S04]  /*8190*/  IMAD.WIDE.U32 R12, P0, R7, R31, R10 ;  /* 0x0000001f070c7225 */ /* 0x001fc8000780000a */
[----:B------:R-:W-:-:S04]  /*81a0*/  IMAD.WIDE.U32 R10, R7, R30, RZ ;  /* 0x0000001e070a7225 */ /* 0x000fc800078e00ff */
[----:B------:R-:W-:Y:S01]  /*81b0*/  IMAD.X R15, RZ, RZ, RZ, P0 ;  /* 0x000000ffff0f7224 */ /* 0x000fe200000e06ff */
[----:B------:R-:W-:Y:S01]  /*81c0*/  IADD3 RZ, P0, R11, R12, RZ ;  /* 0x0000000c0bff7210 */ /* 0x000fe20007f1e0ff */
[----:B------:R-:W-:-:S04]  /*81d0*/  IMAD.MOV.U32 R14, RZ, RZ, R13 ;  /* 0x000000ffff0e7224 */ /* 0x000fc800078e000d */
[----:B------:R-:W-:-:S08]  /*81e0*/  IMAD.WIDE.U32.X R10, R17, R31, R14, P0 ;  /* 0x0000001f110a7225 */ /* 0x000fd000000e040e */
.L_x_170:
[----:B-1----:R-:W-:Y:S01]  /*81f0*/  SHF.R.U64 R7, R10, R29, R11 ;  /* 0x0000001d0a077219 */ /* 0x002fe2000000120b */
[----:B0-----:R-:W-:Y:S01]  /*8200*/  VIADD R11, R22, 0xffffffff ;  /* 0xffffffff160b7836 */ /* 0x001fe20000000000 */
[----:B------:R-:W-:Y:S01]  /*8210*/  LOP3.LUT R32, R16, R27, RZ, 0xc0, !PT ;  /* 0x0000001b10207212 */ /* 0x000fe200078ec0ff */
[----:B------:R-:W-:Y:S02]  /*8220*/  IMAD.MOV R20, RZ, RZ, -R20 ;  /* 0x000000ffff147224 */ /* 0x000fe400078e0a14 */
[----:B------:R-:W-:Y:S01]  /*8230*/  IMAD.MOV R10, RZ, RZ, -R7 ;  /* 0x000000ffff0a7224 */ /* 0x000fe200078e0a07 */
[----:B------:R-:W-:Y:S01]  /*8240*/  LOP3.LUT R18, R18, R11, RZ, 0xc0, !PT ;  /* 0x0000000b12127212 */ /* 0x000fe200078ec0ff */
[----:B------:R-:W-:Y:S02]  /*8250*/  IMAD R32, R28, R7, R32 ;  /* 0x000000071c207224 */ /* 0x000fe400078e0220 */
[----:B---3--:R-:W-:Y:S02]  /*8260*/  @P3 IMAD R25, R23, R20, R24 ;  /* 0x0000001417193224 */ /* 0x008fe400078e0218 */
[----:B--2---:R-:W-:-:S02]  /*8270*/  IMAD R7, R10, R33, R21 ;  /* 0x000000210a077224 */ /* 0x004fc400078e0215 */
[----:B------:R-:W-:Y:S02]  /*8280*/  IMAD R32, R32, R34, R25 ;  /* 0x0000002220207224 */ /* 0x000fe400078e0219 */
[----:B------:R-:W-:Y:S02]  /*8290*/  IMAD R7, R7, R22, R18 ;  /* 0x0000001607077224 */ /* 0x000fe400078e0212 */
[----:B------:R-:W-:-:S03]  /*82a0*/  IMAD.MOV.U32 R10, RZ, RZ, 0x1 ;  /* 0x00000001ff0a7424 */ /* 0x000fc600078e00ff */
[----:B------:R-:W-:Y:S02]  /*82b0*/  SEL R11, R7, R32, !P3 ;  /* 0x00000020070b7207 */ /* 0x000fe40005800000 */
[----:B------:R-:W-:Y:S01]  /*82c0*/  SEL R32, R32, R7, !P3 ;  /* 0x0000000720207207 */ /* 0x000fe20005800000 */
[----:B------:R-:W-:-:S07]  /*82d0*/  IMAD.MOV.U32 R7, RZ, RZ, R19 ;  /* 0x000000ffff077224 */ /* 0x000fce00078e0013 */
.L_x_168:
[----:B------:R-:W-:Y:S01]  /*82e0*/  LOP3.LUT P0, RZ, R10, 0xff, RZ, 0xc0, !PT ;  /* 0x000000ff0aff7812 */ /* 0x000fe2000780c0ff */
[----:B------:R-:W-:-:S12]  /*82f0*/  IMAD.MOV.U32 R10, RZ, RZ, R32 ;  /* 0x000000ffff0a7224 */ /* 0x000fd800078e0020 */
[----:B------:R-:W-:Y:S05]  /*8300*/  @P0 BRA `(.L_x_171) ;  /* 0xffffff8c00a80947 */ /* 0x000fea000383ffff */
[----:B------:R-:W-:Y:S05]  /*8310*/  EXIT ;  /* 0x000000000000794d */ /* 0x000fea0003800000 */
.L_x_7:
[----:B0-----:R-:W-:Y:S01]  /*8320*/  ULDC.64 UR4, c[0x0][0x650] ;  /* 0x0001940000047ab9 */ /* 0x001fe20000000a00 */
        /* <DEDUP_REMOVED lines=25> */
.L_x_173:
[----:B------:R-:W0:Y:S01]  /*84c0*/  LDC.64 R28, c[0x0][0x640] ;  /* 0x00019000ff1c7b82 */ /* 0x000e220000000a00 */
[-CC-:B------:R-:W-:Y:S01]  /*84d0*/  SHF.R.U64 R21, R16, R6.reuse, R17.reuse ;  /* 0x0000000610157219 */ /* 0x180fe20000001211 */
[----:B------:R-:W-:Y:S01]  /*84e0*/  IMAD.MOV.U32 R31, RZ, RZ, 0x1 ;  /* 0x00000001ff1f7424 */ /* 0x000fe200078e00ff */
[----:B------:R-:W-:Y:S02]  /*84f0*/  SHF.R.U32.HI R5, RZ, R6, R17 ;  /* 0x00000006ff057219 */ /* 0x000fe40000011611 */
        /* <DEDUP_REMOVED lines=9> */
[----:B0-----:R-:W-:Y:S01]  /*8590*/  ISETP.NE.U32.AND P0, PT, R28, RZ, PT ;  /* 0x000000ff1c00720c */ /* 0x001fe20003f05070 */
[----:B------:R-:W-:-:S03]  /*85a0*/  IMAD.MOV.U32 R11, RZ, RZ, -0x1 ;  /* 0xffffffffff0b7424 */ /* 0x000fc600078e00ff */
[----:B------:R-:W-:Y:S02]  /*85b0*/  ISETP.NE.AND.EX P0, PT, R29, RZ, PT, P0 ;  /* 0x000000ff1d00720c */ /* 0x000fe40003f05300 */
[----:B------:R-:W0:Y:S01]  /*85c0*/  LDC R24, c[0x0][0x600] ;  /* 0x00018000ff187b82 */ /* 0x000e220000000800 */
[-CC-:B-1----:R-:W-:Y:S02]  /*85d0*/  SHF.R.U64 R18, R10, R14.reuse, R5.reuse ;  /* 0x0000000e0a127219 */ /* 0x182fe40000001205 */
[----:B------:R-:W-:-:S05]  /*85e0*/  SHF.R.U32.HI R5, RZ, R14, R5 ;  /* 0x0000000eff057219 */ /* 0x000fca0000011605 */
        /* <DEDUP_REMOVED lines=21> */
.L_x_174:
[----:B-1----:R-:W-:Y:S01]  /*8740*/  SHF.R.U64 R6, R10, R25, R11 ;  /* 0x000000190a067219 */ /* 0x002fe2000000120b */
[----:B0-----:R-:W-:Y:S01]  /*8750*/  VIADD R11, R24, 0xffffffff ;  /* 0xffffffff180b7836 */ /* 0x001fe20000000000 */
[----:B------:R-:W-:Y:S01]  /*8760*/  SHF.L.U32 R9, R31, R26, RZ ;  /* 0x0000001a1f097219 */ /* 0x000fe200000006ff */
[----:B------:R-:W-:Y:S01]  /*8770*/  @P3 IMAD R12, R13, R20, R8 ;  /* 0x000000140d0c3224 */ /* 0x000fe200078e0208 */
[----:B------:R-:W-:Y:S01]  /*8780*/  LOP3.LUT R5, R22, R33, RZ, 0xc0, !PT ;  /* 0x0000002116057212 */ /* 0x000fe200078ec0ff */
[----:B------:R-:W-:Y:S01]  /*8790*/  IMAD.MOV R10, RZ, RZ, -R6 ;  /* 0x000000ffff0a7224 */ /* 0x000fe200078e0a06 */
[----:B------:R-:W-:Y:S01]  /*87a0*/  LOP3.LUT R18, R18, R11, RZ, 0xc0, !PT ;  /* 0x0000000b12127212 */ /* 0x000fe200078ec0ff */
[----:B------:R-:W-:Y:S02]  /*87b0*/  IMAD.MOV.U32 R16, RZ, RZ, R21 ;  /* 0x000000ffff107224 */ /* 0x000fe400078e0015 */
[----:B------:R-:W-:Y:S02]  /*87c0*/  IMAD R9, R9, R6, R5 ;  /* 0x0000000609097224 */ /* 0x000fe400078e0205 */
[----:B--2---:R-:W-:-:S02]  /*87d0*/  IMAD R5, R10, R27, R23 ;  /* 0x0000001b0a057224 */ /* 0x004fc400078e0217 */
[----:B---3--:R-:W-:Y:S02]  /*87e0*/  IMAD R12, R9, R30, R12 ;  /* 0x0000001e090c7224 */ /* 0x008fe400078e020c */
[----:B------:R-:W-:Y:S02]  /*87f0*/  IMAD.MOV.U32 R6, RZ, RZ, 0x1 ;  /* 0x00000001ff067424 */ /* 0x000fe400078e00ff */
[----:B------:R-:W-:-:S03]  /*8800*/  IMAD R9, R5, R24, R18 ;  /* 0x0000001805097224 */ /* 0x000fc600078e0212 */
[----:B------:R-:W-:Y:S02]  /*8810*/  PRMT R5, R6, 0x7610, R5 ;  /* 0x0000761006057816 */ /* 0x000fe40000000005 */
[----:B------:R-:W-:Y:S02]  /*8820*/  SEL R6, R9, R12, !P3 ;  /* 0x0000000c09067207 */ /* 0x000fe40005800000 */
[----:B------:R-:W-:-:S07]  /*8830*/  SEL R18, R12, R9, !P3 ;  /* 0x000000090c127207 */ /* 0x000fce0005800000 */
.L_x_172:
[----:B------:R-:W-:-:S08]  /*8840*/  NOP ;  /* 0x0000000000007918 */ /* 0x000fd00000000000 */
[----:B------:R-:W0:-:S00]  /*8850*/  USETMAXREG.DEALLOC.CTAPOOL 0x28 ;  /* 0x00000028000079c8 */ /* 0x000e0000080e0500 */
[----:B0-----:R-:W-:-:S13]  /*8860*/  ISETP.NE.AND P0, PT, R7, RZ, PT ;  /* 0x000000ff0700720c */ /* 0x001fda0003f05270 */
[----:B------:R-:W-:Y:S05]  /*8870*/  @P0 EXIT ;  /* 0x000000000000094d */ /* 0x000fea0003800000 */
[----:B------:R-:W-:Y:S01]  /*8880*/  LOP3.LUT P0, RZ, R5, 0xff, RZ, 0xc0, !PT ;  /* 0x000000ff05ff7812 */ /* 0x000fe2000780c0ff */
[----:B------:R-:W-:Y:S02]  /*8890*/  IMAD.MOV.U32 R5, RZ, RZ, 0x1 ;  /* 0x00000001ff057424 */ /* 0x000fe400078e00ff */
[----:B------:R-:W-:-:S10]  /*88a0*/  IMAD.MOV.U32 R17, RZ, RZ, RZ ;  /* 0x000000ffff117224 */ /* 0x000fd400078e00ff */
[----:B------:R-:W-:Y:S05]  /*88b0*/  @!P0 BRA `(.L_x_175) ;  /* 0x0000000c003c8947 */ /* 0x000fea0003800000 */
[----:B------:R-:W0:Y:S01]  /*88c0*/  LDC R5, c[0x0][0x28c] ;  /* 0x0000a300ff057b82 */ /* 0x000e220000000800 */
[----:B------:R-:W1:Y:S01]  /*88d0*/  S2R R12, SR_CgaCtaId ;  /* 0x00000000000c7919 */ /* 0x000e620000008800 */
[----:B------:R-:W-:Y:S01]  /*88e0*/  ULDC UR5, c[0x0][0x658] ;  /* 0x0001960000057ab9 */ /* 0x000fe20000000800 */
[----:B------:R-:W-:Y:S01]  /*88f0*/  UMOV UR7, 0xffffffff ;  /* 0xffffffff00077882 */ /* 0x000fe20000000000 */
[----:B------:R-:W-:Y:S01]  /*8900*/  ULDC UR6, c[0x0][0xc] ;  /* 0x0000030000067ab9 */ /* 0x000fe20000000800 */
[----:B------:R-:W-:Y:S01]  /*8910*/  USHF.L.U32 UR8, UR7, UR5, URZ ;  /* 0x0000000507087299 */ /* 0x000fe2000800063f */
[----:B------:R-:W-:Y:S01]  /*8920*/  BSSY B0, `(.L_x_175) ;  /* 0x00000c8000007945 */ /* 0x000fe20003800000 */
[----:B------:R-:W-:Y:S01]  /*8930*/  UMOV UR9, 0x1 ;  /* 0x0000000100097882 */ /* 0x000fe20000000000 */
[----:B------:R-:W-:Y:S01]  /*8940*/  ULDC UR7, c[0x0][0x10] ;  /* 0x0000040000077ab9 */ /* 0x000fe20000000800 */
[----:B------:R-:W-:Y:S01]  /*8950*/  USHF.L.U32 UR18, UR9, UR5, URZ ;  /* 0x0000000509127299 */ /* 0x000fe2000800063f */
[----:B------:R-:W-:Y:S01]  /*8960*/  IMAD.MOV.U32 R14, RZ, RZ, 0x1 ;  /* 0x00000001ff0e7424 */ /* 0x000fe200078e00ff */
[----:B------:R-:W-:Y:S01]  /*8970*/  UIMAD.WIDE.U32 UR6, UR6, UR7, URZ ;  /* 0x00000007060672a5 */ /* 0x000fe2000f8e003f */
[----:B------:R-:W-:Y:S01]  /*8980*/  LOP3.LUT R15, R4, 0x2, RZ, 0xfc, !PT ;  /* 0x00000002040f7812 */ /* 0x000fe200078efcff */
[----:B------:R-:W-:Y:S01]  /*8990*/  ULDC UR5, c[0x0][0x14] ;  /* 0x0000050000057ab9 */ /* 0x000fe20000000800 */
[----:B------:R-:W-:Y:S01]  /*89a0*/  IMAD.MOV.U32 R17, RZ, RZ, RZ ;  /* 0x000000ffff117224 */ /* 0x000fe200078e00ff */
[----:B------:R-:W-:-:S02]  /*89b0*/  UIMAD.WIDE.U32 UR20, UR6, UR5, URZ ;  /* 0x00000005061472a5 */ /* 0x000fc4000f8e003f */
[----:B------:R-:W-:Y:S01]  /*89c0*/  UIMAD UR13, UR7, UR5, URZ ;  /* 0x00000005070d72a4 */ /* 0x000fe2000f8e023f */
[----:B------:R-:W-:Y:S01]  /*89d0*/  ULDC UR4, c[0x0][0x600] ;  /* 0x0001800000047ab9 */ /* 0x000fe20000000800 */
[----:B------:R-:W-:Y:S02]  /*89e0*/  ULOP3.LUT UR17, URZ, UR8, URZ, 0x33, !UPT ;  /* 0x000000083f117292 */ /* 0x000fe4000f8e333f */
[----:B------:R-:W-:Y:S01]  /*89f0*/  UIADD3 UR4, UR4, -0x1, URZ ;  /* 0xffffffff04047890 */ /* 0x000fe2000fffe03f */
[----:B0-----:R-:W-:Y:S01]  /*8a00*/  VIADD R5, R5, 0x7f ;  /* 0x0000007f05057836 */ /* 0x001fe20000000000 */
[----:B------:R-:W-:Y:S01]  /*8a10*/  UIADD3 UR13, UR21, UR13, URZ ;  /* 0x0000000d150d7290 */ /* 0x000fe2000fffe03f */
[----:B------:R-:W-:-:S03]  /*8a20*/  ULDC.64 UR22, c[0x0][0x198] ;  /* 0x0000660000167ab9 */ /* 0x000fc60000000a00 */
[----:B------:R-:W-:-:S04]  /*8a30*/  SHF.R.S32.HI R8, RZ, 0x1f, R5 ;  /* 0x0000001fff087819 */ /* 0x000fc80000011405 */
[----:B------:R-:W-:Y:S01]  /*8a40*/  LEA.HI R8, R8, R5, RZ, 0x7 ;  /* 0x0000000508087211 */ /* 0x000fe200078f38ff */
[C---:B-1----:R-:W-:Y:S02]  /*8a50*/  IMAD.SHL.U32 R11, R12.reuse, 0x20, RZ ;  /* 0x000000200c0b7824 */ /* 0x042fe400078e00ff */
[----:B------:R-:W-:Y:S01]  /*8a60*/  IMAD.SHL.U32 R12, R12, 0x1000, RZ ;  /* 0x000010000c0c7824 */ /* 0x000fe200078e00ff */
[----:B------:R-:W-:Y:S01]  /*8a70*/  SHF.R.S32.HI R10, RZ, 0x7, R8 ;  /* 0x00000007ff0a7819 */ /* 0x000fe20000011408 */
[----:B------:R-:W-:Y:S01]  /*8a80*/  IMAD.MOV.U32 R5, RZ, RZ, 0x1 ;  /* 0x00000001ff057424 */ /* 0x000fe200078e00ff */
[----:B------:R-:W-:Y:S02]  /*8a90*/  LOP3.LUT R11, R11, 0x20, RZ, 0xc0, !PT ;  /* 0x000000200b0b7812 */ /* 0x000fe400078ec0ff */
[----:B------:R-:W-:Y:S01]  /*8aa0*/  LOP3.LUT R12, R12, 0x1000, RZ, 0xc0, !PT ;  /* 0x000010000c0c7812 */ /* 0x000fe200078ec0ff */
[----:B------:R-:W-:-:S07]  /*8ab0*/  VIADD R13, R10, 0x1 ;  /* 0x000000010a0d7836 */ /* 0x000fce0000000000 */
.L_x_186:
[----:B------:R-:W-:-:S03]  /*8ac0*/  UMOV UR5, 0xffffffff ;  /* 0xffffffff00057882 */ /* 0x000fc60000000000 */
[----:B------:R-:W-:Y:S05]  /*8ad0*/  BRA.DIV UR5, `(.L_x_176) ;  /* 0x0000000e05807947 */ /* 0x000fea000b800000 */
[----:B------:R-:W-:-:S13]  /*8ae0*/  ELECT P0, URZ, PT ;  /* 0x00000000003f782f */ /* 0x000fda0003800000 */
.L_x_196:
[----:B------:R-:W0:Y:S01]  /*8af0*/  LDC R7, c[0x0][0x28c] ;  /* 0x0000a300ff077b82 */ /* 0x000e220000000800 */
[----:B------:R-:W-:Y:S01]  /*8b00*/  BSSY B1, `(.L_x_177) ;  /* 0x0000038000017945 */ /* 0x000fe20003800000 */
[----:B0-----:R-:W-:-:S13]  /*8b10*/  ISETP.LT.OR P0, PT, R7, 0x1, !P0 ;  /* 0x000000010700780c */ /* 0x001fda0004701670 */
[----:B------:R-:W-:Y:S05]  /*8b20*/  @P0 BRA `(.L_x_178) ;  /* 0x0000000000d40947 */ /* 0x000fea0003800000 */
[----:B------:R-:W-:Y:S02]  /*8b30*/  IMAD R19, R6, 0x40, R11 ;  /* 0x0000004006137824 */ /* 0x000fe400078e020b */
[----:B------:R-:W-:Y:S02]  /*8b40*/  IMAD.SHL.U32 R20, R18, 0x100, RZ ;  /* 0x0000010012147824 */ /* 0x000fe400078e00ff */
[----:B------:R-:W-:Y:S02]  /*8b50*/  IMAD.MOV.U32 R23, RZ, RZ, RZ ;  /* 0x000000ffff177224 */ /* 0x000fe400078e00ff */
[----:B------:R-:W-:Y:S02]  /*8b60*/  IMAD.MOV.U32 R6, RZ, RZ, R13 ;  /* 0x000000ffff067224 */ /* 0x000fe400078e000d */
[----:B------:R-:W-:Y:S02]  /*8b70*/  IMAD.MOV.U32 R7, RZ, RZ, R5 ;  /* 0x000000ffff077224 */ /* 0x000fe400078e0005 */
[----:B------:R-:W-:-:S07]  /*8b80*/  IMAD.MOV.U32 R9, RZ, RZ, R17 ;  /* 0x000000ffff097224 */ /* 0x000fce00078e0011 */
.L_x_181:
[----:B------:R-:W0:Y:S01]  /*8b90*/  S2R R21, SR_CgaCtaId ;  /* 0x0000000000157919 */ /* 0x000e220000008800 */
[----:B------:R-:W-:Y:S02]  /*8ba0*/  MOV R8, 0x400 ;  /* 0x0000040000087802 */ /* 0x000fe40000000f00 */
[----:B------:R-:W-:-:S13]  /*8bb0*/  LOP3.LUT P1, RZ, R0, 0x7f, RZ, 0xc0, !PT ;  /* 0x0000007f00ff7812 */ /* 0x000fda000782c0ff */
[----:B------:R-:W1:Y:S01]  /*8bc0*/  @!P1 LDC R18, c[0x0][0x500] ;  /* 0x00014000ff129b82 */ /* 0x000e620000000800 */
[----:B0-----:R-:W-:Y:S02]  /*8bd0*/  LEA R22, R21, R8, 0x18 ;  /* 0x0000000815167211 */ /* 0x001fe400078ec0ff */
[----:B------:R-:W-:-:S03]  /*8be0*/  SHF.L.U32 R8, R7, 0x1f, RZ ;  /* 0x0000001f07087819 */ /* 0x000fc600000006ff */
[----:B------:R-:W-:-:S04]  /*8bf0*/  IMAD R21, R9, 0x8, R22 ;  /* 0x0000000809157824 */ /* 0x000fc800078e0216 */
[----:B------:R-:W0:Y:S02]  /*8c00*/  SYNCS.PHASECHK.TRANS64.TRYWAIT P0, [R21+URZ+0x18], R8 ;  /* 0x00001808150075a7 */ /* 0x000e24000800017f */
[----:B01----:R-:W-:Y:S05]  /*8c10*/  @!P0 BRA `(.L_x_179) ;  /* 0x0000000c00508947 */ /* 0x003fea0003800000 */
.L_x_197:
[----:B0-----:R-:W-:Y:S01]  /*8c20*/  PRMT R8, R15, 0x9910, RZ ;  /* 0x000099100f087816 */ /* 0x001fe200000000ff */
[----:B------:R0:W-:Y:S03]  /*8c30*/  @!P1 SYNCS.ARRIVE.TRANS64 RZ, [R21+URZ], R18 ;  /* 0x0000001215ff99a7 */ /* 0x0001e6000800003f */
[----:B------:R-:W-:-:S13]  /*8c40*/  ISETP.NE.AND P0, PT, R8, 0x2, PT ;  /* 0x000000020800780c */ /* 0x000fda0003f05270 */
[----:B0-----:R-:W-:Y:S05]  /*8c50*/  @P0 BRA `(.L_x_180) ;  /* 0x0000000000040947 */ /* 0x001fea0003800000 */
[----:B------:R-:W-:Y:S01]  /*8c60*/  BPT.TRAP 0x1 ;  /* 0x000000040000795c */ /* 0x000fe20000300000 */
.L_x_180:
[----:B------:R-:W-:Y:S01]  /*8c70*/  R2UR UR16, R22 ;  /* 0x00000000161072ca */ /* 0x000fe200000e0000 */
[----:B------:R-:W-:Y:S01]  /*8c80*/  IMAD R22, R9, 0x8000, R22 ;  /* 0x0000800009167824 */ /* 0x000fe200078e0216 */
[----:B------:R-:W-:Y:S01]  /*8c90*/  R2UR UR9, R21 ;  /* 0x00000000150972ca */ /* 0x000fe200000e0000 */
[C---:B------:R-:W-:Y:S01]  /*8ca0*/  IMAD R8, R9.reuse, 0x2000, R12 ;  /* 0x0000200009087824 */ /* 0x040fe200078e020c */
[----:B------:R-:W-:Y:S01]  /*8cb0*/  UIADD3 UR6, UP0, UR22, 0xf0, URZ ;  /* 0x000000f016067890 */ /* 0x000fe2000ff1e03f */
[----:B------:R-:W-:Y:S01]  /*8cc0*/  VIADD R6, R6, 0xffffffff ;  /* 0xffffffff06067836 */ /* 0x000fe20000000000 */
[----:B------:R-:W-:Y:S01]  /*8cd0*/  R2UR UR5, R22 ;  /* 0x00000000160572ca */ /* 0x000fe200000e0000 */
[----:B------:R-:W-:Y:S01]  /*8ce0*/  UIADD3 UR24, UP1, UR22, 0x1f0, URZ ;  /* 0x000001f016187890 */ /* 0x000fe2000ff3e03f */
[----:B------:R-:W-:Y:S01]  /*8cf0*/  R2UR UR8, R8 ;  /* 0x00000000080872ca */ /* 0x000fe200000e0000 */
[----:B------:R-:W-:Y:S01]  /*8d00*/  UIADD3.X UR7, URZ, UR23, URZ, UP0, !UPT ;  /* 0x000000173f077290 */ /* 0x000fe200087fe43f */
[----:B------:R-:W-:Y:S01]  /*8d10*/  R2UR UR11, R20 ;  /* 0x00000000140b72ca */ /* 0x000fe200000e0000 */
[----:B------:R-:W-:Y:S01]  /*8d20*/  VIADD R9, R9, 0x1 ;  /* 0x0000000109097836 */ /* 0x000fe20000000000 */
[----:B------:R-:W-:Y:S01]  /*8d30*/  R2UR UR10, R23 ;  /* 0x00000000170a72ca */ /* 0x000fe200000e0000 */
[----:B------:R-:W-:Y:S01]  /*8d40*/  UIADD3.X UR25, URZ, UR23, URZ, UP1, !UPT ;  /* 0x000000173f197290 */ /* 0x000fe20008ffe43f */
[----:B------:R-:W-:Y:S01]  /*8d50*/  R2UR UR12, R16 ;  /* 0x00000000100c72ca */ /* 0x000fe200000e0000 */
[----:B------:R-:W-:Y:S01]  /*8d60*/  UMOV UR14, 0x0 ;  /* 0x00000000000e7882 */ /* 0x000fe20000000000 */
[----:B------:R-:W-:Y:S01]  /*8d70*/  R2UR UR19, R19 ;  /* 0x00000000131372ca */ /* 0x000fe200000e0000 */
[----:B------:R-:W-:Y:S01]  /*8d80*/  UMOV UR15, 0x10000000 ;  /* 0x10000000000f7882 */ /* 0x000fe20000000000 */
[----:B------:R-:W-:Y:S01]  /*8d90*/  ISETP.GT.AND P1, PT, R6, 0x1, PT ;  /* 0x000000010600780c */ /* 0x000fe20003f24270 */
[----:B------:R-:W-:Y:S01]  /*8da0*/  UIADD3 UR5, UR5, 0x100, URZ ;  /* 0x0000010005057890 */ /* 0x000fe2000fffe03f */
[----:B------:R-:W-:Y:S01]  /*8db0*/  ISETP.NE.AND P0, PT, R9, 0x3, PT ;  /* 0x000000030900780c */ /* 0x000fe20003f05270 */
[----:B------:R-:W-:Y:S01]  /*8dc0*/  UIADD3 UR16, UR16, 0x18100, UR8 ;  /* 0x0001810010107890 */ /* 0x000fe2000fffe008 */
[----:B------:R-:W-:Y:S01]  /*8dd0*/  VIADD R23, R23, 0x80 ;  /* 0x0000008017177836 */ /* 0x000fe20000000000 */
[----:B------:R-:W-:Y:S01]  /*8de0*/  UMOV UR26, 0x30000 ;  /* 0x00030000001a7882 */ /* 0x000fe20000000000 */
[----:B------:R-:W-:-:S02]  /*8df0*/  SEL R8, RZ, 0x1, P0 ;  /* 0x00000001ff087807 */ /* 0x000fc40000000000 */
[----:B------:R-:W-:Y:S01]  /*8e00*/  UMOV UR8, UR5 ;  /* 0x0000000500087c82 */ /* 0x000fe20008000000 */
[----:B------:R-:W-:Y:S01]  /*8e10*/  SEL R9, R9, RZ, P0 ;  /* 0x000000ff09097207 */ /* 0x000fe20000000000 */
[----:B------:R0:W-:Y:S01]  /*8e20*/  UTMALDG.3D [UR8], [UR6], desc[UR14] ;  /* 0x00000e08060075b4 */ /* 0x0001e20008011000 */
[----:B------:R-:W-:Y:S01]  /*8e30*/  LOP3.LUT R7, R7, R8, RZ, 0x3c, !PT ;  /* 0x0000000807077212 */ /* 0x000fe200078e3cff */
[----:B0-----:R-:W-:Y:S01]  /*8e40*/  UMOV UR11, UR19 ;  /* 0x00000013000b7c82 */ /* 0x001fe20008000000 */
[----:B------:R-:W-:Y:S02]  /*8e50*/  UMOV UR8, UR16 ;  /* 0x0000001000087c82 */ /* 0x000fe40008000000 */
[----:B------:R0:W-:Y:S02]  /*8e60*/  UTMALDG.3D.MULTICAST [UR8], [UR24], UR26, desc[UR14] ;  /* 0x00000e08180073b4 */ /* 0x0001e4000801181a */
[----:B0-----:R-:W-:Y:S05]  /*8e70*/  @P1 BRA `(.L_x_181) ;  /* 0xfffffffc00441947 */ /* 0x001fea000383ffff */
.L_x_178:
[----:B------:R-:W-:Y:S05]  /*8e80*/  BSYNC B1 ;  /* 0x0000000000017941 */ /* 0x000fea0003800000 */
.L_x_177:
[----:B------:R-:W-:Y:S01]  /*8e90*/  LOP3.LUT P1, RZ, R14, 0xff, RZ, 0xc0, !PT ;  /* 0x000000ff0eff7812 */ /* 0x000fe2000782c0ff */
[C---:B------:R-:W-:Y:S01]  /*8ea0*/  IMAD.IADD R17, R10.reuse, 0x1, R17 ;  /* 0x000000010a117824 */ /* 0x040fe200078e0211 */
[----:B------:R-:W-:Y:S01]  /*8eb0*/  ULDC.64 UR6, c[0x0][0x650] ;  /* 0x0001940000067ab9 */ /* 0x000fe20000000a00 */
[C---:B------:R-:W-:Y:S01]  /*8ec0*/  ISETP.GE.U32.AND P2, PT, R10.reuse, 0x3, PT ;  /* 0x000000030a00780c */ /* 0x040fe20003f46070 */
[----:B------:R-:W-:Y:S01]  /*8ed0*/  BSSY B1, `(.L_x_182) ;  /* 0x000006a000017945 */ /* 0x000fe20003800000 */
[----:B------:R-:W-:Y:S01]  /*8ee0*/  IMAD.MOV.U32 R18, RZ, RZ, -0x1 ;  /* 0xffffffffff127424 */ /* 0x000fe200078e00ff */
[----:B------:R-:W-:Y:S01]  /*8ef0*/  ISETP.GT.U32.AND P0, PT, R17, 0x2, PT ;  /* 0x000000021100780c */ /* 0x000fe20003f04070 */
[----:B------:R-:W-:Y:S01]  /*8f00*/  IMAD.MOV.U32 R16, RZ, RZ, -0x1 ;  /* 0xffffffffff107424 */ /* 0x000fe200078e00ff */
[----:B------:R-:W-:Y:S02]  /*8f10*/  PRMT R14, RZ, 0x7610, R14 ;  /* 0x00007610ff0e7816 */ /* 0x000fe4000000000e */
[----:B------:R-:W-:-:S03]  /*8f20*/  ISETP.LT.U32.AND P0, PT, R10, 0x3, P0 ;  /* 0x000000030a00780c */ /* 0x000fc60000701070 */
[----:B------:R-:W0:Y:S01]  /*8f30*/  @P1 S2R R7, SR_CgaCtaId ;  /* 0x0000000000071919 */ /* 0x000e220000008800 */
[----:B------:R-:W-:-:S04]  /*8f40*/  @P1 MOV R6, 0x400 ;  /* 0x0000040000061802 */ /* 0x000fc80000000f00 */
[----:B0-----:R-:W-:Y:S01]  /*8f50*/  @P1 LEA R8, R7, R6, 0x18 ;  /* 0x0000000607081211 */ /* 0x001fe200078ec0ff */
[----:B------:R-:W-:Y:S01]  /*8f60*/  IMAD.WIDE.U32 R6, R17, -0x55555555, RZ ;  /* 0xaaaaaaab11067825 */ /* 0x000fe200078e00ff */
[----:B------:R-:W-:Y:S02]  /*8f70*/  SEL R6, RZ, 0x1, !P0 ;  /* 0x00000001ff067807 */ /* 0x000fe40004000000 */
[----:B------:R0:W-:Y:S01]  /*8f80*/  @P1 SYNCS.ARRIVE.TRANS64.A1T0 RZ, [R8+URZ+0x48], RZ ;  /* 0x000048ff08ff19a7 */ /* 0x0001e2000810003f */
[----:B------:R-:W-:Y:S02]  /*8f90*/  IADD3 R2, P1, R2, UR20, RZ ;  /* 0x0000001402027c10 */ /* 0x000fe4000ff3e0ff */
[----:B------:R-:W-:Y:S01]  /*8fa0*/  LOP3.LUT R5, R5, R6, RZ, 0x3c, !PT ;  /* 0x0000000605057212 */ /* 0x000fe200078e3cff */
[----:B------:R-:W-:Y:S01]  /*8fb0*/  IMAD.MOV.U32 R6, RZ, RZ, -0x1 ;  /* 0xffffffffff067424 */ /* 0x000fe200078e00ff */
[----:B------:R-:W-:Y:S02]  /*8fc0*/  IADD3.X R3, R3, UR13, RZ, P1, !PT ;  /* 0x0000000d03037c10 */ /* 0x000fe40008ffe4ff */
[----:B------:R-:W-:-:S02]  /*8fd0*/  ISETP.GE.U32.AND P0, PT, R2, UR6, PT ;  /* 0x0000000602007c0c */ /* 0x000fc4000bf06070 */
[----:B0-----:R-:W-:Y:S02]  /*8fe0*/  SHF.R.U32.HI R8, RZ, 0x1, R7 ;  /* 0x00000001ff087819 */ /* 0x001fe40000011607 */
[----:B------:R-:W-:Y:S02]  /*8ff0*/  ISETP.GE.U32.AND.EX P0, PT, R3, UR7, PT, P0 ;  /* 0x0000000703007c0c */ /* 0x000fe4000bf06100 */
[----:B------:R-:W-:Y:S01]  /*9000*/  @P2 LOP3.LUT R5, R5, 0x1, R8, 0x78, !PT ;  /* 0x0000000105052812 */ /* 0x000fe200078e7808 */
[----:B------:R-:W-:Y:S01]  /*9010*/  IMAD R17, R8, -0x3, R17 ;  /* 0xfffffffd08117824 */ /* 0x000fe200078e0211 */
[----:B------:R-:W-:-:S09]  /*9020*/  PRMT R7, RZ, 0x7610, R7 ;  /* 0x00007610ff077816 */ /* 0x000fd20000000007 */
[----:B------:R-:W-:Y:S05]  /*9030*/  @P0 BRA `(.L_x_183) ;  /* 0x00000004004c0947 */ /* 0x000fea0003800000 */
[----:B------:R-:W0:Y:S01]  /*9040*/  S2R R18, SR_CTAID.X ;  /* 0x0000000000127919 */ /* 0x000e220000002500 */
[----:B------:R-:W-:Y:S01]  /*9050*/  ULDC.64 UR6, c[0x0][0x628] ;  /* 0x00018a0000067ab9 */ /* 0x000fe20000000a00 */
[----:B------:R-:W-:Y:S01]  /*9060*/  ULDC UR8, c[0x0][0x630] ;  /* 0x00018c0000087ab9 */ /* 0x000fe20000000800 */
[----:B------:R-:W-:Y:S01]  /*9070*/  ISETP.NE.U32.AND P0, PT, RZ, UR6, PT ;  /* 0x00000006ff007c0c */ /* 0x000fe2000bf05070 */
[----:B------:R-:W1:Y:S01]  /*9080*/  S2R R19, SR_CTAID.Y ;  /* 0x0000000000137919 */ /* 0x000e620000002600 */
[----:B------:R-:W-:Y:S01]  /*9090*/  ULDC UR9, c[0x0][0x150] ;  /* 0x0000540000097ab9 */ /* 0x000fe20000000800 */
[----:B------:R-:W-:Y:S01]  /*90a0*/  IMAD.MOV.U32 R6, RZ, RZ, R2 ;  /* 0x000000ffff067224 */ /* 0x000fe200078e0002 */
[----:B------:R-:W-:Y:S01]  /*90b0*/  ISETP.NE.AND.EX P0, PT, RZ, UR7, PT, P0 ;  /* 0x00000007ff007c0c */ /* 0x000fe2000bf05300 */
[----:B------:R-:W-:Y:S01]  /*90c0*/  IMAD.MOV.U32 R7, RZ, RZ, R3 ;  /* 0x000000ffff077224 */ /* 0x000fe200078e0003 */
[----:B0-----:R-:W-:-:S11]  /*90d0*/  I2FP.F32.U32 R20, R18 ;  /* 0x0000001200147245 */ /* 0x001fd60000201000 */
[----:B------:R-:W-:Y:S05]  /*90e0*/  @!P0 BRA `(.L_x_184) ;  /* 0x0000000000288947 */ /* 0x000fea0003800000 */
[----:B------:R-:W-:Y:S02]  /*90f0*/  ULDC UR5, c[0x0][0x634] ;  /* 0x00018d0000057ab9 */ /* 0x000fe40000000800 */
[----:B------:R-:W-:-:S05]  /*9100*/  IADD3 R7, P0, R2, UR5, RZ ;  /* 0x0000000502077c10 */ /* 0x000fca000ff1e0ff */
[----:B------:R-:W-:-:S04]  /*9110*/  IMAD.X R21, RZ, RZ, R3, P0 ;  /* 0x000000ffff157224 */ /* 0x000fc800000e0603 */
[----:B------:R-:W-:-:S04]  /*9120*/  IMAD.WIDE.U32 R8, R21, UR6, RZ ;  /* 0x0000000615087c25 */ /* 0x000fc8000f8e00ff */
[----:B------:R-:W-:-:S04]  /*9130*/  IMAD.WIDE.U32 R8, P0, R7, UR7, R8 ;  /* 0x0000000707087c25 */ /* 0x000fc8000f800008 */
[----:B------:R-:W-:-:S04]  /*9140*/  IMAD.WIDE.U32 R6, R7, UR6, RZ ;  /* 0x0000000607067c25 */ /* 0x000fc8000f8e00ff */
[----:B------:R-:W-:Y:S01]  /*9150*/  IMAD.MOV.U32 R6, RZ, RZ, R9 ;  /* 0x000000ffff067224 */ /* 0x000fe200078e0009 */
[----:B------:R-:W-:Y:S01]  /*9160*/  IADD3 RZ, P1, R7, R8, RZ ;  /* 0x0000000807ff7210 */ /* 0x000fe20007f3e0ff */
[----:B------:R-:W-:-:S04]  /*9170*/  IMAD.X R7, RZ, RZ, RZ, P0 ;  /* 0x000000ffff077224 */ /* 0x000fc800000e06ff */
[----:B------:R-:W-:-:S08]  /*9180*/  IMAD.WIDE.U32.X R6, R21, UR7, R6, P1 ;  /* 0x0000000715067c25 */ /* 0x000fd000088e0406 */
.L_x_184:
[--C-:B------:R-:W-:Y:S01]  /*9190*/  SHF.R.U64 R16, R6, UR8, R7.reuse ;  /* 0x0000000806107c19 */ /* 0x100fe20008001207 */
[----:B------:R-:W-:Y:S01]  /*91a0*/  FMUL R20, R20, UR9 ;  /* 0x0000000914147c20 */ /* 0x000fe20008400000 */
[----:B------:R-:W0:Y:S01]  /*91b0*/  LDC R21, c[0x0][0x144] ;  /* 0x00005100ff157b82 */ /* 0x000e220000000800 */
[----:B-1----:R-:W-:Y:S01]  /*91c0*/  I2FP.F32.U32 R8, R19 ;  /* 0x0000001300087245 */ /* 0x002fe20000201000 */
[----:B------:R-:W-:Y:S01]  /*91d0*/  ULDC UR5, c[0x0][0x154] ;  /* 0x0000550000057ab9 */ /* 0x000fe20000000800 */
[----:B------:R-:W-:Y:S01]  /*91e0*/  SHF.R.U32.HI R6, RZ, UR8, R7 ;  /* 0x00000008ff067c19 */ /* 0x000fe20008011607 */
[----:B------:R-:W-:Y:S01]  /*91f0*/  ULDC.64 UR6, c[0x0][0x620] ;  /* 0x0001880000067ab9 */ /* 0x000fe20000000a00 */
[----:B------:R-:W-:Y:S01]  /*9200*/  IADD3 R7, P0, RZ, -R16, RZ ;  /* 0x80000010ff077210 */ /* 0x000fe20007f1e0ff */
[----:B------:R-:W1:Y:S01]  /*9210*/  F2I.U32.TRUNC.NTZ R20, R20 ;  /* 0x0000001400147305 */ /* 0x000e62000020f000 */
[----:B------:R-:W-:Y:S01]  /*9220*/  FMUL R8, R8, UR5 ;  /* 0x0000000508087c20 */ /* 0x000fe20008400000 */
[----:B------:R-:W2:Y:S01]  /*9230*/  LDC R22, c[0x0][0x148] ;  /* 0x00005200ff167b82 */ /* 0x000ea20000000800 */
[----:B------:R-:W-:Y:S01]  /*9240*/  ULDC UR5, c[0x0][0x618] ;  /* 0x0001860000057ab9 */ /* 0x000fe20000000800 */
[----:B------:R-:W-:-:S04]  /*9250*/  IMAD.X R6, RZ, RZ, ~R6, P0 ;  /* 0x000000ffff067224 */ /* 0x000fc800000e0e06 */
[----:B------:R-:W-:Y:S01]  /*9260*/  IMAD R6, R6, UR6, RZ ;  /* 0x0000000606067c24 */ /* 0x000fe2000f8e02ff */
[----:B------:R-:W3:Y:S03]  /*9270*/  F2I.U32.TRUNC.NTZ R8, R8 ;  /* 0x0000000800087305 */ /* 0x000ee6000020f000 */
[C---:B------:R-:W-:Y:S02]  /*9280*/  IMAD R9, R7.reuse, UR7, R6 ;  /* 0x0000000707097c24 */ /* 0x040fe4000f8e0206 */
[----:B------:R-:W-:Y:S01]  /*9290*/  IMAD.WIDE.U32 R6, R7, UR6, R2 ;  /* 0x0000000607067c25 */ /* 0x000fe2000f8e0002 */
[----:B------:R-:W-:Y:S02]  /*92a0*/  ULDC.64 UR6, c[0x0][0x640] ;  /* 0x0001900000067ab9 */ /* 0x000fe40000000a00 */
[----:B------:R-:W-:Y:S01]  /*92b0*/  ISETP.NE.U32.AND P0, PT, RZ, UR6, PT ;  /* 0x00000006ff007c0c */ /* 0x000fe2000bf05070 */
[----:B-1----:R-:W-:-:S02]  /*92c0*/  IMAD.MOV R20, RZ, RZ, -R20 ;  /* 0x000000ffff147224 */ /* 0x002fc400078e0a14 */
[----:B------:R-:W-:Y:S01]  /*92d0*/  IMAD.IADD R7, R7, 0x1, R9 ;  /* 0x0000000107077824 */ /* 0x000fe200078e0209 */
[----:B------:R-:W-:Y:S01]  /*92e0*/  ISETP.NE.AND.EX P0, PT, RZ, UR7, PT, P0 ;  /* 0x00000007ff007c0c */ /* 0x000fe2000bf05300 */
[----:B0-----:R-:W-:-:S03]  /*92f0*/  IMAD R18, R21, R20, R18 ;  /* 0x0000001415127224 */ /* 0x001fc600078e0212 */
[--C-:B------:R-:W-:Y:S01]  /*9300*/  SHF.R.U64 R20, R6, UR5, R7.reuse ;  /* 0x0000000506147c19 */ /* 0x100fe20008001207 */
[----:B---3--:R-:W-:Y:S01]  /*9310*/  IMAD.MOV R6, RZ, RZ, -R8 ;  /* 0x000000ffff067224 */ /* 0x008fe200078e0a08 */
[----:B------:R-:W-:Y:S01]  /*9320*/  SHF.R.U32.HI R7, RZ, UR5, R7 ;  /* 0x00000005ff077c19 */ /* 0x000fe20008011607 */
[----:B------:R-:W-:Y:S02]  /*9330*/  ULDC UR5, c[0x0][0x608] ;  /* 0x0001820000057ab9 */ /* 0x000fe40000000800 */
[----:B--2---:R-:W-:Y:S01]  /*9340*/  @P3 IMAD R18, R22, R6, R19 ;  /* 0x0000000616123224 */ /* 0x004fe200078e0213 */
[--C-:B------:R-:W-:Y:S02]  /*9350*/  SHF.R.U64 R22, R20, UR5, R7.reuse ;  /* 0x0000000514167c19 */ /* 0x100fe40008001207 */
[----:B------:R-:W-:Y:S01]  /*9360*/  SHF.R.U32.HI R7, RZ, UR5, R7 ;  /* 0x00000005ff077c19 */ /* 0x000fe20008011607 */
[----:B------:R-:W-:-:S03]  /*9370*/  ULDC UR5, c[0x0][0x658] ;  /* 0x0001960000057ab9 */ /* 0x000fc60000000800 */
[--C-:B------:R-:W-:Y:S02]  /*9380*/  SHF.R.U64 R19, R22, UR5, R7.reuse ;  /* 0x0000000516137c19 */ /* 0x100fe40008001207 */
[----:B------:R-:W-:-:S03]  /*9390*/  SHF.R.U32.HI R21, RZ, UR5, R7 ;  /* 0x00000005ff157c19 */ /* 0x000fc60008011607 */
[----:B------:R-:W-:Y:S02]  /*93a0*/  IMAD.MOV.U32 R8, RZ, RZ, R19 ;  /* 0x000000ffff087224 */ /* 0x000fe400078e0013 */
[----:B------:R-:W-:Y:S01]  /*93b0*/  IMAD.MOV.U32 R7, RZ, RZ, R21 ;  /* 0x000000ffff077224 */ /* 0x000fe200078e0015 */
[----:B------:R-:W-:Y:S06]  /*93c0*/  @!P0 BRA `(.L_x_185) ;  /* 0x00000000002c8947 */ /* 0x000fec0003800000 */
        /* <DEDUP_REMOVED lines=9> */
[----:B------:R-:W-:-:S04]  /*9460*/  IMAD.WIDE.U32.X R6, R21, UR7, R6, P1 ;  /* 0x0000000715067c25 */ /* 0x000fc800088e0406 */
[----:B------:R-:W-:-:S07]  /*9470*/  IMAD.MOV.U32 R8, RZ, RZ, R6 ;  /* 0x000000ffff087224 */ /* 0x000fce00078e0006 */
.L_x_185:
[----:B------:R-:W-:Y:S01]  /*9480*/  ULDC UR5, c[0x0][0x648] ;  /* 0x0001920000057ab9 */ /* 0x000fe20000000800 */
[----:B------:R-:W-:Y:S01]  /*9490*/  LOP3.LUT R6, R22, UR17, RZ, 0xc0, !PT ;  /* 0x0000001116067c12 */ /* 0x000fe2000f8ec0ff */
[----:B------:R-:W-:Y:S01]  /*94a0*/  ULDC UR6, c[0x0][0x610] ;  /* 0x0001840000067ab9 */ /* 0x000fe20000000800 */
[----:B------:R-:W-:Y:S01]  /*94b0*/  SHF.R.U64 R7, R8, UR5, R7 ;  /* 0x0000000508077c19 */ /* 0x000fe20008001207 */
[----:B------:R-:W-:Y:S01]  /*94c0*/  ULDC UR5, c[0x0][0x638] ;  /* 0x00018e0000057ab9 */ /* 0x000fe20000000800 */
[----:B------:R-:W-:-:S03]  /*94d0*/  LOP3.LUT R20, R20, UR4, RZ, 0xc0, !PT ;  /* 0x0000000414147c12 */ /* 0x000fc6000f8ec0ff */
[----:B------:R-:W-:Y:S02]  /*94e0*/  IMAD.MOV R8, RZ, RZ, -R7 ;  /* 0x000000ffff087224 */ /* 0x000fe400078e0a07 */
[----:B------:R-:W-:Y:S02]  /*94f0*/  IMAD R7, R7, UR18, R6 ;  /* 0x0000001207077c24 */ /* 0x000fe4000f8e0206 */
[----:B------:R-:W-:Y:S01]  /*9500*/  IMAD R19, R8, UR5, R19 ;  /* 0x0000000508137c24 */ /* 0x000fe2000f8e0213 */
[----:B------:R-:W-:Y:S01]  /*9510*/  ULDC UR5, c[0x0][0x600] ;  /* 0x0001800000057ab9 */ /* 0x000fe20000000800 */
[----:B------:R-:W-:Y:S02]  /*9520*/  IMAD R18, R7, UR6, R18 ;  /* 0x0000000607127c24 */ /* 0x000fe4000f8e0212 */
[----:B------:R-:W-:Y:S02]  /*9530*/  IMAD R19, R19, UR5, R20 ;  /* 0x0000000513137c24 */ /* 0x000fe4000f8e0214 */
[----:B------:R-:W-:-:S03]  /*9540*/  IMAD.MOV.U32 R7, RZ, RZ, 0x1 ;  /* 0x00000001ff077424 */ /* 0x000fc600078e00ff */
[----:B------:R-:W-:Y:S02]  /*9550*/  SEL R6, R19, R18, !P3 ;  /* 0x0000001213067207 */ /* 0x000fe40005800000 */
[----:B------:R-:W-:-:S07]  /*9560*/  SEL R18, R18, R19, !P3 ;  /* 0x0000001312127207 */ /* 0x000fce0005800000 */
.L_x_183:
[----:B------:R-:W-:Y:S05]  /*9570*/  BSYNC B1 ;  /* 0x0000000000017941 */ /* 0x000fea0003800000 */
.L_x_182:
[----:B------:R-:W-:-:S13]  /*9580*/  LOP3.LUT P0, RZ, R7, 0xff, RZ, 0xc0, !PT ;  /* 0x000000ff07ff7812 */ /* 0x000fda000780c0ff */
[----:B------:R-:W-:Y:S05]  /*9590*/  @P0 BRA `(.L_x_186) ;  /* 0xfffffff400480947 */ /* 0x000fea000383ffff */
[----:B------:R-:W-:Y:S05]  /*95a0*/  BSYNC B0 ;  /* 0x0000000000007941 */ /* 0x000fea0003800000 */
.L_x_175:
[----:B------:R-:W-:-:S03]  /*95b0*/  UMOV UR5, 0xffffffff ;  /* 0xffffffff00057882 */ /* 0x000fc60000000000 */
[----:B------:R-:W-:Y:S05]  /*95c0*/  BRA.DIV UR5, `(.L_x_187) ;  /* 0x0000000205f87947 */ /* 0x000fea000b800000 */
[----:B------:R-:W-:-:S13]  /*95d0*/  ELECT P0, URZ, PT ;  /* 0x00000000003f782f */ /* 0x000fda0003800000 */
.L_x_200:
[----:B------:R-:W-:Y:S04]  /*95e0*/  BSSY B0, `(.L_x_188) ;  /* 0x0000022000007945 */ /* 0x000fe80003800000 */
[----:B------:R-:W-:Y:S05]  /*95f0*/  @!P0 BRA `(.L_x_189) ;  /* 0x0000000000808947 */ /* 0x000fea0003800000 */
[----:B------:R-:W-:-:S04]  /*9600*/  LOP3.LUT R4, R4, 0x2, RZ, 0xfc, !PT ;  /* 0x0000000204047812 */ /* 0x000fc800078efcff */
[----:B------:R-:W-:-:S13]  /*9610*/  ISETP.NE.AND P0, PT, R4, 0x3, PT ;  /* 0x000000030400780c */ /* 0x000fda0003f05270 */
[----:B------:R-:W-:Y:S05]  /*9620*/  @!P0 BRA `(.L_x_190) ;  /* 0x0000000000048947 */ /* 0x000fea0003800000 */
[----:B------:R-:W-:Y:S01]  /*9630*/  BPT.TRAP 0x1 ;  /* 0x000000040000795c */ /* 0x000fe20000300000 */
.L_x_190:
[----:B------:R-:W0:Y:S01]  /*9640*/  S2R R3, SR_CgaCtaId ;  /* 0x0000000000037919 */ /* 0x000e220000008800 */
[----:B------:R-:W-:-:S04]  /*9650*/  MOV R0, 0x400 ;  /* 0x0000040000007802 */ /* 0x000fc80000000f00 */
[----:B0-----:R-:W-:Y:S02]  /*9660*/  LEA R0, R3, R0, 0x18 ;  /* 0x0000000003007211 */ /* 0x001fe400078ec0ff */
[----:B------:R-:W-:-:S03]  /*9670*/  SHF.L.U32 R3, R5, 0x1f, RZ ;  /* 0x0000001f05037819 */ /* 0x000fc600000006ff */
[----:B------:R-:W-:-:S04]  /*9680*/  VIADD R0, R0, 0x18 ;  /* 0x0000001800007836 */ /* 0x000fc80000000000 */
[C---:B------:R-:W-:Y:S02]  /*9690*/  IMAD R4, R17.reuse, 0x8, R0 ;  /* 0x0000000811047824 */ /* 0x040fe400078e0200 */
[----:B------:R-:W-:Y:S02]  /*96a0*/  VIADD R17, R17, 0x1 ;  /* 0x0000000111117836 */ /* 0x000fe40000000000 */
[----:B------:R-:W0:Y:S03]  /*96b0*/  SYNCS.PHASECHK.TRANS64.TRYWAIT P0, [R4+URZ], R3 ;  /* 0x00000003040075a7 */ /* 0x000e26000800017f */
[----:B------:R-:W-:-:S04]  /*96c0*/  ISETP.NE.AND P1, PT, R17, 0x3, PT ;  /* 0x000000031100780c */ /* 0x000fc80003f25270 */
[----:B------:R-:W-:Y:S02]  /*96d0*/  SEL R2, RZ, 0x1, P1 ;  /* 0x00000001ff027807 */ /* 0x000fe40000800000 */
[----:B------:R-:W-:Y:S02]  /*96e0*/  SEL R17, R17, RZ, P1 ;  /* 0x000000ff11117207 */ /* 0x000fe40000800000 */
[----:B------:R-:W-:-:S03]  /*96f0*/  LOP3.LUT R7, R5, R2, RZ, 0x3c, !PT ;  /* 0x0000000205077212 */ /* 0x000fc600078e3cff */
[----:B------:R-:W-:Y:S01]  /*9700*/  IMAD R6, R17, 0x8, R0 ;  /* 0x0000000811067824 */ /* 0x000fe200078e0200 */
[----:B------:R-:W-:Y:S01]  /*9710*/  SHF.L.U32 R5, R7, 0x1f, RZ ;  /* 0x0000001f07057819 */ /* 0x000fe200000006ff */
[----:B0-----:R-:W-:Y:S06]  /*9720*/  @!P0 BRA `(.L_x_191) ;  /* 0x0000000000c08947 */ /* 0x001fec0003800000 */
.L_x_201:
[----:B------:R-:W1:Y:S01]  /*9730*/  SYNCS.PHASECHK.TRANS64.TRYWAIT P0, [R6+URZ], R5 ;  /* 0x00000005060075a7 */ /* 0x000e62000800017f */
[----:B------:R-:W-:-:S05]  /*9740*/  VIADD R2, R17, 0x1 ;  /* 0x0000000111027836 */ /* 0x000fca0000000000 */
[----:B------:R-:W-:-:S04]  /*9750*/  ISETP.NE.AND P1, PT, R2, 0x3, PT ;  /* 0x000000030200780c */ /* 0x000fc80003f25270 */
[----:B0-----:R-:W-:Y:S02]  /*9760*/  SEL R4, RZ, 0x1, P1 ;  /* 0x00000001ff047807 */ /* 0x001fe40000800000 */
[----:B------:R-:W-:Y:S02]  /*9770*/  SEL R3, R2, RZ, P1 ;  /* 0x000000ff02037207 */ /* 0x000fe40000800000 */
[----:B------:R-:W-:Y:S01]  /*9780*/  LOP3.LUT R4, R7, R4, RZ, 0x3c, !PT ;  /* 0x0000000407047212 */ /* 0x000fe200078e3cff */
[----:B-1----:R-:W-:Y:S06]  /*9790*/  @!P0 BRA `(.L_x_192) ;  /* 0x0000000000b88947 */ /* 0x002fec0003800000 */
.L_x_202:
[----:B------:R-:W-:Y:S01]  /*97a0*/  IMAD R3, R3, 0x8, R0 ;  /* 0x0000000803037824 */ /* 0x000fe200078e0200 */
[----:B------:R-:W-:-:S07]  /*97b0*/  SHF.L.U32 R0, R4, 0x1f, RZ ;  /* 0x0000001f04007819 */ /* 0x000fce00000006ff */
.L_x_193:
[----:B-1----:R1:W2:Y:S02]  /*97c0*/  SYNCS.PHASECHK.TRANS64.TRYWAIT P0, [R3+URZ], R0 ;  /* 0x00000000030075a7 */ /* 0x0022a4000800017f */
[----:B--2---:R-:W-:Y:S05]  /*97d0*/  @!P0 NANOSLEEP.SYNCS 0x989680 ;  /* 0x009896800000895d */ /* 0x004fea0003900000 */
[----:B------:R-:W2:Y:S02]  /*97e0*/  @!P0 SYNCS.PHASECHK.TRANS64 P0, [R3+URZ], R0 ;  /* 0x00000000030085a7 */ /* 0x000ea4000800007f */
[----:B--2---:R-:W-:Y:S05]  /*97f0*/  @!P0 BRA `(.L_x_193) ;  /* 0xfffffffc00f08947 */ /* 0x004fea000383ffff */
.L_x_189:
[----:B------:R-:W-:Y:S05]  /*9800*/  BSYNC B0 ;  /* 0x0000000000007941 */ /* 0x000fea0003800000 */
.L_x_188:
[----:B------:R-:W-:Y:S05]  /*9810*/  EXIT ;  /* 0x000000000000794d */ /* 0x000fea0003800000 */
.L_x_21:
[----:B-1----:R-:W-:-:S04]  /*9820*/  IMAD.U32 R13, RZ, RZ, UR6 ;  /* 0x00000006ff0d7e24 */ /* 0x002fc8000f8e00ff */
[----:B------:R1:W4:Y:S03]  /*9830*/  SYNCS.PHASECHK.TRANS64.TRYWAIT P0, [R13+URZ], R12 ;  /* 0x0000000c0d0075a7 */ /* 0x000326000800017f */
[----:B----4-:R-:W-:Y:S05]  /*9840*/  @!P0 NANOSLEEP.SYNCS 0x989680 ;  /* 0x009896800000895d */ /* 0x010fea0003900000 */
[----:B------:R-:W4:Y:S02]  /*9850*/  @!P0 SYNCS.PHASECHK.TRANS64 P0, [R13+URZ], R12 ;  /* 0x0000000c0d0085a7 */ /* 0x000f24000800007f */
[----:B----4-:R-:W-:Y:S05]  /*9860*/  @!P0 BRA `(.L_x_21) ;  /* 0xfffffffc00ec8947 */ /* 0x010fea000383ffff */
[----:B------:R-:W-:Y:S05]  /*9870*/  BRA `(.L_x_20) ;  /* 0xffffff7c00d87947 */ /* 0x000fea000383ffff */
.L_x_27:
[----:B-1----:R-:W-:-:S04]  /*9880*/  IMAD.U32 R15, RZ, RZ, UR13 ;  /* 0x0000000dff0f7e24 */ /* 0x002fc8000f8e00ff */
[----:B------:R1:W4:Y:S03]  /*9890*/  SYNCS.PHASECHK.TRANS64.TRYWAIT P0, [R15+URZ], R14 ;  /* 0x0000000e0f0075a7 */ /* 0x000326000800017f */
[----:B----4-:R-:W-:Y:S05]  /*98a0*/  @!P0 NANOSLEEP.SYNCS 0x989680 ;  /* 0x009896800000895d */ /* 0x010fea0003900000 */
[----:B------:R-:W4:Y:S02]  /*98b0*/  @!P0 SYNCS.PHASECHK.TRANS64 P0, [R15+URZ], R14 ;  /* 0x0000000e0f0085a7 */ /* 0x000f24000800007f */
[----:B----4-:R-:W-:Y:S05]  /*98c0*/  @!P0 BRA `(.L_x_27) ;  /* 0xfffffffc00ec8947 */ /* 0x010fea000383ffff */
[----:B------:R-:W-:Y:S05]  /*98d0*/  BRA `(.L_x_26) ;  /* 0xffffff88008c7947 */ /* 0x000fea000383ffff */
.L_x_176:
[----:B------:R-:W-:Y:S01]  /*98e0*/  BSSY B1, `(.L_x_194) ;  /* 0x0000006000017945 */ /* 0x000fe20003800000 */
[----:B------:R-:W-:-:S07]  /*98f0*/  IMAD.MOV.U32 R7, RZ, RZ, -0x1 ;  /* 0xffffffffff077424 */ /* 0x000fce00078e00ff */
[----:B------:R-:W-:Y:S05]  /*9900*/  WARPSYNC.COLLECTIVE R7, `(.L_x_195) ;  /* 0x00000000070c7348 */ /* 0x000fea0003c00000 */
[----:B------:R-:W-:Y:S02]  /*9910*/  ELECT P0, UR62, PT ;  /* 0x00000000003e782f */ /* 0x000fe40003800000 */
[----:B------:R-:W-:Y:S01]  /*9920*/  MOV R7, UR62 ;  /* 0x0000003e00077c02 */ /* 0x000fe20008000f00 */
[----:B------:R-:W-:Y:S10]  /*9930*/  ENDCOLLECTIVE ;  /* 0x000000000000791b */ /* 0x000ff40003800000 */
.L_x_195:
[----:B------:R-:W-:Y:S05]  /*9940*/  BSYNC B1 ;  /* 0x0000000000017941 */ /* 0x000fea0003800000 */
.L_x_194:
[----:B------:R-:W-:Y:S05]  /*9950*/  BRA `(.L_x_196) ;  /* 0xfffffff000647947 */ /* 0x000fea000383ffff */
.L_x_179:
[----:B0-----:R0:W1:Y:S02]  /*9960*/  SYNCS.PHASECHK.TRANS64.TRYWAIT P0, [R21+URZ+0x18], R8 ;  /* 0x00001808150075a7 */ /* 0x001064000800017f */
[----:B-1----:R-:W-:Y:S05]  /*9970*/  @!P0 NANOSLEEP.SYNCS 0x989680 ;  /* 0x009896800000895d */ /* 0x002fea0003900000 */
[----:B------:R-:W1:Y:S02]  /*9980*/  @!P0 SYNCS.PHASECHK.TRANS64 P0, [R21+URZ+0x18], R8 ;  /* 0x00001808150085a7 */ /* 0x000e64000800007f */
[----:B-1----:R-:W-:Y:S05]  /*9990*/  @!P0 BRA `(.L_x_179) ;  /* 0xfffffffc00f08947 */ /* 0x002fea000383ffff */
[----:B------:R-:W-:Y:S05]  /*99a0*/  BRA `(.L_x_197) ;  /* 0xfffffff0009c7947 */ /* 0x000fea000383ffff */
.L_x_187:
[----:B------:R-:W-:Y:S01]  /*99b0*/  BSSY B0, `(.L_x_198) ;  /* 0x0000006000007945 */ /* 0x000fe20003800000 */
[----:B------:R-:W-:-:S07]  /*99c0*/  IMAD.MOV.U32 R7, RZ, RZ, -0x1 ;  /* 0xffffffffff077424 */ /* 0x000fce00078e00ff */
[----:B------:R-:W-:Y:S05]  /*99d0*/  WARPSYNC.COLLECTIVE R7, `(.L_x_199) ;  /* 0x00000000070c7348 */ /* 0x000fea0003c00000 */
[----:B------:R-:W-:Y:S02]  /*99e0*/  ELECT P0, UR62, PT ;  /* 0x00000000003e782f */ /* 0x000fe40003800000 */
[----:B------:R-:W-:Y:S01]  /*99f0*/  MOV R7, UR62 ;  /* 0x0000003e00077c02 */ /* 0x000fe20008000f00 */
[----:B------:R-:W-:Y:S10]  /*9a00*/  ENDCOLLECTIVE ;  /* 0x000000000000791b */ /* 0x000ff40003800000 */
.L_x_199:
[----:B------:R-:W-:Y:S05]  /*9a10*/  BSYNC B0 ;  /* 0x0000000000007941 */ /* 0x000fea0003800000 */
.L_x_198:
[----:B------:R-:W-:Y:S05]  /*9a20*/  BRA `(.L_x_200) ;  /* 0xfffffff800ec7947 */ /* 0x000fea000383ffff */
.L_x_191:
[----:B0-----:R0:W1:Y:S02]  /*9a30*/  SYNCS.PHASECHK.TRANS64.TRYWAIT P0, [R4+URZ], R3 ;  /* 0x00000003040075a7 */ /* 0x001064000800017f */
[----:B-1----:R-:W-:Y:S05]  /*9a40*/  @!P0 NANOSLEEP.SYNCS 0x989680 ;  /* 0x009896800000895d */ /* 0x002fea0003900000 */
[----:B------:R-:W1:Y:S02]  /*9a50*/  @!P0 SYNCS.PHASECHK.TRANS64 P0, [R4+URZ], R3 ;  /* 0x00000003040085a7 */ /* 0x000e64000800007f */
[----:B-1----:R-:W-:Y:S05]  /*9a60*/  @!P0 BRA `(.L_x_191) ;  /* 0xfffffffc00f08947 */ /* 0x002fea000383ffff */
[----:B------:R-:W-:Y:S05]  /*9a70*/  BRA `(.L_x_201) ;  /* 0xfffffffc002c7947 */ /* 0x000fea000383ffff */
.L_x_192:
[----:B0-----:R0:W1:Y:S02]  /*9a80*/  SYNCS.PHASECHK.TRANS64.TRYWAIT P0, [R6+URZ], R5 ;  /* 0x00000005060075a7 */ /* 0x001064000800017f */
[----:B-1----:R-:W-:Y:S05]  /*9a90*/  @!P0 NANOSLEEP.SYNCS 0x989680 ;  /* 0x009896800000895d */ /* 0x002fea0003900000 */
[----:B------:R-:W1:Y:S02]  /*9aa0*/  @!P0 SYNCS.PHASECHK.TRANS64 P0, [R6+URZ], R5 ;  /* 0x00000005060085a7 */ /* 0x000e64000800007f */
[----:B-1----:R-:W-:Y:S05]  /*9ab0*/  @!P0 BRA `(.L_x_192) ;  /* 0xfffffffc00f08947 */ /* 0x002fea000383ffff */
[----:B------:R-:W-:Y:S05]  /*9ac0*/  BRA `(.L_x_202) ;  /* 0xfffffffc00347947 */ /* 0x000fea000383ffff */
.L_x_203:
[----:B------:R-:W-:-:S00]  /*9ad0*/  BRA `(.L_x_203) ;  /* 0xfffffffc00fc7947 */ /* 0x000fc0000383ffff */
[----:B------:R-:W-:-:S00]  /*9ae0*/  NOP ;  /* 0x0000000000007918 */ /* 0x000fc00000000000 */
        /* <DEDUP_REMOVED lines=9> */
.L_x_204:


//--------------------- .nv.shared._ZN7cutlass13device_kernelINS_4gemm6kernel13GemmUniversalIN4cute5tupleIJiiiiEEENS1_10collective13CollectiveMmaINS1_37MainloopSm90TmaGmmaWarpSpecializedFP8ILi3ENS5_IJNS4_1CILi2EEENSA_ILi1EEESC_EEENS1_35KernelTmaWarpSpecializedCooperativeEEENS5_IJNSA_ILi256EEENSA_ILi64EEENSA_ILi128EEEEEENS_12float_e5m2_tENS5_IJlSC_lEEESK_SL_NS4_8TiledMMAINS4_8MMA_AtomIJNS4_4SM904GMMA30MMA_64x64x32_F32E5M2E5M2_SS_TNILNSP_7ScaleInE1ELSR_1EEEEEENS4_6LayoutISD_NS5_IJSC_NSA_ILi0EEESV_EEEEENS5_IJNS4_10UnderscoreESY_SY_EEEEENS4_13SM90_TMA_LOADENS4_14ComposedLayoutINS4_7SwizzleILi3ELi4ELi3EEENS4_18smem_ptr_flag_bitsILi8EEENSU_INS5_IJNSA_ILi8EEESI_EEENS5_IJSI_SC_EEEEEEEvNS4_8identityENS4_23SM90_TMA_LOAD_MULTICASTES1B_vS1C_EENS_8epilogue10collective6detail29Sm90TmaWarpSpecializedAdapterINS1G_15DefaultEpilogueISK_SL_SL_NS1F_6thread17LinearCombinationISK_Li1EffLNS1K_9ScaleType4KindE0ELNS_15FloatRoundStyleE2ESK_EENS1_15EpilogueDefaultEEEEEvvEEEEvNT_6ParamsE --------------------------
	.section	.nv.shared._ZN7cutlass13device_kernelINS_4gemm6kernel13GemmUniversalIN4cute5tupleIJiiiiEEENS1_10collective13CollectiveMmaINS1_37MainloopSm90TmaGmmaWarpSpecializedFP8ILi3ENS5_IJNS4_1CILi2EEENSA_ILi1EEESC_EEENS1_35KernelTmaWarpSpecializedCooperativeEEENS5_IJNSA_ILi256EEENSA_ILi64EEENSA_ILi128EEEEEENS_12float_e5m2_tENS5_IJlSC_lEEESK_SL_NS4_8TiledMMAINS4_8MMA_AtomIJNS4_4SM904GMMA30MMA_64x64x32_F32E5M2E5M2_SS_TNILNSP_7ScaleInE1ELSR_1EEEEEENS4_6LayoutISD_NS5_IJSC_NSA_ILi0EEESV_EEEEENS5_IJNS4_10UnderscoreESY_SY_EEEEENS4_13SM90_TMA_LOADENS4_14ComposedLayoutINS4_7SwizzleILi3ELi4ELi3EEENS4_18smem_ptr_flag_bitsILi8EEENSU_INS5_IJNSA_ILi8EEESI_EEENS5_IJSI_SC_EEEEEEEvNS4_8identityENS4_23SM90_TMA_LOAD_MULTICASTES1B_vS1C_EENS_8epilogue10collective6detail29Sm90TmaWarpSpecializedAdapterINS1G_15DefaultEpilogueISK_SL_SL_NS1F_6thread17LinearCombinationISK_Li1EffLNS1K_9ScaleType4KindE0ELNS_15FloatRoundStyleE2ESK_EENS1_15EpilogueDefaultEEEEEvvEEEEvNT_6ParamsE,"aw",@nobits
	.sectionflags	@""
	.align	16
	.zero		1024


//--------------------- .nv.shared.reserved.0     --------------------------
	.section	.nv.shared.reserved.0,"aw",@nobits
	.weak		__nv_reservedSMEM_offset_0_alias
	.size		__nv_reservedSMEM_offset_0_alias, 0, 0
	.other		__nv_reservedSMEM_offset_0_alias,@"STO_CUDA_RESERVED_SHARED STV_DEFAULT"
__nv_reservedSMEM_offset_0_alias:
	.zero		0


//--------------------- .nv.global                --------------------------
	.section	.nv.global,"aw",@nobits
.nv.global:
	.type		_ZN39_INTERNAL_7d72dd7a_4_k_cu_c217c69a_52544cute1_E,@object
	.size		_ZN39_INTERNAL_7d72dd7a_4_k_cu_c217c69a_52544cute1_E,(_ZN39_INTERNAL_7d72dd7a_4_k_cu_c217c69a_52544cuda3std3__45__cpo6cbeginE - _ZN39_INTERNAL_7d72dd7a_4_k_cu_c217c69a_52544cute1_E)
_ZN39_INTERNAL_7d72dd7a_4_k_cu_c217c69a_52544cute1_E:
	.zero		1
	.type		_ZN39_INTERNAL_7d72dd7a_4_k_cu_c217c69a_52544cuda3std3__45__cpo6cbeginE,@object
	.size		_ZN39_INTERNAL_7d72dd7a_4_k_cu_c217c69a_52544cuda3std3__45__cpo6cbeginE,(_ZN39_INTERNAL_7d72dd7a_4_k_cu_c217c69a_52544cuda3std3__48in_placeE - _ZN39_INTERNAL_7d72dd7a_4_k_cu_c217c69a_52544cuda3std3__45__cpo6cbeginE)
_ZN39_INTERNAL_7d72dd7a_4_k_cu_c217c69a_52544cuda3std3__45__cpo6cbeginE:
	.zero		1
	.type		_ZN39_INTERNAL_7d72dd7a_4_k_cu_c217c69a_52544cuda3std3__48in_placeE,@object
	.size		_ZN39_INTERNAL_7d72dd7a_4_k_cu_c217c69a_52544cuda3std3__48in_placeE,(_ZN39_INTERNAL_7d72dd7a_4_k_cu_c217c69a_52544cuda3std6ranges3__45__cpo9iter_moveE - _ZN39_INTERNAL_7d72dd7a_4_k_cu_c217c69a_52544cuda3std3__48in_placeE)
_ZN39_INTERNAL_7d72dd7a_4_k_cu_c217c69a_52544cuda3std3__48in_placeE:
	.zero		1
	.type		_ZN39_INTERNAL_7d72dd7a_4_k_cu_c217c69a_52544cuda3std6ranges3__45__cpo9iter_moveE,@object
	.size		_ZN39_INTERNAL_7d72dd7a_4_k_cu_c217c69a_52544cuda3std6ranges3__45__cpo9iter_moveE,(_ZN39_INTERNAL_7d72dd7a_4_k_cu_c217c69a_52544cuda3std3__45__cpo5beginE - _ZN39_INTERNAL_7d72dd7a_4_k_cu_c217c69a_52544cuda3std6ranges3__45__cpo9iter_moveE)
_ZN39_INTERNAL_7d72dd7a_4_k_cu_c217c69a_52544cuda3std6ranges3__45__cpo9iter_moveE:
	.zero		1
	.type		_ZN39_INTERNAL_7d72dd7a_4_k_cu_c217c69a_52544cuda3std3__45__cpo5beginE,@object
	.size		_ZN39_INTERNAL_7d72dd7a_4_k_cu_c217c69a_52544cuda3std3__45__cpo5beginE,(_ZN39_INTERNAL_7d72dd7a_4_k_cu_c217c69a_52544cuda3std3__441_GLOBAL__N__7d72dd7a_4_k_cu_c217c69a_52546ignoreE - _ZN39_INTERNAL_7d72dd7a_4_k_cu_c217c69a_52544cuda3std3__45__cpo5beginE)
_ZN39_INTERNAL_7d72dd7a_4_k_cu_c217c69a_52544cuda3std3__45__cpo5beginE:
	.zero		1
	.type		_ZN39_INTERNAL_7d72dd7a_4_k_cu_c217c69a_52544cuda3std3__441_GLOBAL__N__7d72dd7a_4_k_cu_c217c69a_52546ignoreE,@object
	.size		_ZN39_INTERNAL_7d72dd7a_4_k_cu_c217c69a_52544cuda3std3__441_GLOBAL__N__7d72dd7a_4_k_cu_c217c69a_52546ignoreE,(_ZN39_INTERNAL_7d72dd7a_4_k_cu_c217c69a_52544cute7productE - _ZN39_INTERNAL_7d72dd7a_4_k_cu_c217c69a_52544cuda3std3__441_GLOBAL__N__7d72dd7a_4_k_cu_c217c69a_52546ignoreE)
_ZN39_INTERNAL_7d72dd7a_4_k_cu_c217c69a_52544cuda3std3__441_GLOBAL__N__7d72dd7a_4_k_cu_c217c69a_52546ignoreE:
	.zero		1
	.type		_ZN39_INTERNAL_7d72dd7a_4_k_cu_c217c69a_52544cute7productE,@object
	.size		_ZN39_INTERNAL_7d72dd7a_4_k_cu_c217c69a_52544cute7productE,(_ZN39_INTERNAL_7d72dd7a_4_k_cu_c217c69a_52544cuda3std3__45__cpo3endE - _ZN39_INTERNAL_7d72dd7a_4_k_cu_c217c69a_52544cute7productE)
_ZN39_INTERNAL_7d72dd7a_4_k_cu_c217c69a_52544cute7productE:
	.zero		1
	.type		_ZN39_INTERNAL_7d72dd7a_4_k_cu_c217c69a_52544cuda3std3__45__cpo3endE,@object
	.size		_ZN39_INTERNAL_7d72dd7a_4_k_cu_c217c69a_52544cuda3std3__45__cpo3endE,(_ZN39_INTERNAL_7d72dd7a_4_k_cu_c217c69a_52544cuda3std3__419piecewise_constructE - _ZN39_INTERNAL_7d72dd7a_4_k_cu_c217c69a_52544cuda3std3__45__cpo3endE)
_ZN39_INTERNAL_7d72dd7a_4_k_cu_c217c69a_52544cuda3std3__45__cpo3endE:
	.zero		1
	.type		_ZN39_INTERNAL_7d72dd7a_4_k_cu_c217c69a_52544cuda3std3__419piecewise_constructE,@object
	.size		_ZN39_INTERNAL_7d72dd7a_4_k_cu_c217c69a_52544cuda3std3__419piecewise_constructE,(_ZN39_INTERNAL_7d72dd7a_4_k_cu_c217c69a_52544cuda3std3__45__cpo4cendE - _ZN39_INTERNAL_7d72dd7a_4_k_cu_c217c69a_52544cuda3std3__419piecewise_constructE)
_ZN39_INTERNAL_7d72dd7a_4_k_cu_c217c69a_52544cuda3std3__419piecewise_constructE:
	.zero		1
	.type		_ZN39_INTERNAL_7d72dd7a_4_k_cu_c217c69a_52544cuda3std3__45__cpo4cendE,@object
	.size		_ZN39_INTERNAL_7d72dd7a_4_k_cu_c217c69a_52544cuda3std3__45__cpo4cendE,(_ZN39_INTERNAL_7d72dd7a_4_k_cu_c217c69a_52544cuda3std6ranges3__45__cpo4swapE - _ZN39_INTERNAL_7d72dd7a_4_k_cu_c217c69a_52544cuda3std3__45__cpo4cendE)
_ZN39_INTERNAL_7d72dd7a_4_k_cu_c217c69a_52544cuda3std3__45__cpo4cendE:
	.zero		1
	.type		_ZN39_INTERNAL_7d72dd7a_4_k_cu_c217c69a_52544cuda3std6ranges3__45__cpo4swapE,@object
	.size		_ZN39_INTERNAL_7d72dd7a_4_k_cu_c217c69a_52544cuda3std6ranges3__45__cpo4swapE,(.L_7 - _ZN39_INTERNAL_7d72dd7a_4_k_cu_c217c69a_52544cuda3std6ranges3__45__cpo4swapE)
_ZN39_INTERNAL_7d72dd7a_4_k_cu_c217c69a_52544cuda3std6ranges3__45__cpo4swapE:
	.zero		1
.L_7:


//--------------------- .nv.constant0._ZN7cutlass13device_kernelINS_4gemm6kernel13GemmUniversalIN4cute5tupleIJiiiiEEENS1_10collective13CollectiveMmaINS1_37MainloopSm90TmaGmmaWarpSpecializedFP8ILi3ENS5_IJNS4_1CILi2EEENSA_ILi1EEESC_EEENS1_35KernelTmaWarpSpecializedCooperativeEEENS5_IJNSA_ILi256EEENSA_ILi64EEENSA_ILi128EEEEEENS_12float_e5m2_tENS5_IJlSC_lEEESK_SL_NS4_8TiledMMAINS4_8MMA_AtomIJNS4_4SM904GMMA30MMA_64x64x32_F32E5M2E5M2_SS_TNILNSP_7ScaleInE1ELSR_1EEEEEENS4_6LayoutISD_NS5_IJSC_NSA_ILi0EEESV_EEEEENS5_IJNS4_10UnderscoreESY_SY_EEEEENS4_13SM90_TMA_LOADENS4_14ComposedLayoutINS4_7SwizzleILi3ELi4ELi3EEENS4_18smem_ptr_flag_bitsILi8EEENSU_INS5_IJNSA_ILi8EEESI_EEENS5_IJSI_SC_EEEEEEEvNS4_8identityENS4_23SM90_TMA_LOAD_MULTICASTES1B_vS1C_EENS_8epilogue10collective6detail29Sm90TmaWarpSpecializedAdapterINS1G_15DefaultEpilogueISK_SL_SL_NS1F_6thread17LinearCombinationISK_Li1EffLNS1K_9ScaleType4KindE0ELNS_15FloatRoundStyleE2ESK_EENS1_15EpilogueDefaultEEEEEvvEEEEvNT_6ParamsE --------------------------
	.section	.nv.constant0._ZN7cutlass13device_kernelINS_4gemm6kernel13GemmUniversalIN4cute5tupleIJiiiiEEENS1_10collective13CollectiveMmaINS1_37MainloopSm90TmaGmmaWarpSpecializedFP8ILi3ENS5_IJNS4_1CILi2EEENSA_ILi1EEESC_EEENS1_35KernelTmaWarpSpecializedCooperativeEEENS5_IJNSA_ILi256EEENSA_ILi64EEENSA_ILi128EEEEEENS_12float_e5m2_tENS5_IJlSC_lEEESK_SL_NS4_8TiledMMAINS4_8MMA_AtomIJNS4_4SM904GMMA30MMA_64x64x32_F32E5M2E5M2_SS_TNILNSP_7ScaleInE1ELSR_1EEEEEENS4_6LayoutISD_NS5_IJSC_NSA_ILi0EEESV_EEEEENS5_IJNS4_10UnderscoreESY_SY_EEEEENS4_13SM90_TMA_LOADENS4_14ComposedLayoutINS4_7SwizzleILi3ELi4ELi3EEENS4_18smem_ptr_flag_bitsILi8EEENSU_INS5_IJNSA_ILi8EEESI_EEENS5_IJSI_SC_EEEEEEEvNS4_8identityENS4_23SM90_TMA_LOAD_MULTICASTES1B_vS1C_EENS_8epilogue10collective6detail29Sm90TmaWarpSpecializedAdapterINS1G_15DefaultEpilogueISK_SL_SL_NS1F_6thread17LinearCombinationISK_Li1EffLNS1K_9ScaleType4KindE0ELNS_15FloatRoundStyleE2ESK_EENS1_15EpilogueDefaultEEEEEvvEEEEvNT_6ParamsE,"a",@progbits
	.sectionflags	@""
	.align	4
.nv.constant0._ZN7cutlass13device_kernelINS_4gemm6kernel13GemmUniversalIN4cute5tupleIJiiiiEEENS1_10collective13CollectiveMmaINS1_37MainloopSm90TmaGmmaWarpSpecializedFP8ILi3ENS5_IJNS4_1CILi2EEENSA_ILi1EEESC_EEENS1_35KernelTmaWarpSpecializedCooperativeEEENS5_IJNSA_ILi256EEENSA_ILi64EEENSA_ILi128EEEEEENS_12float_e5m2_tENS5_IJlSC_lEEESK_SL_NS4_8TiledMMAINS4_8MMA_AtomIJNS4_4SM904GMMA30MMA_64x64x32_F32E5M2E5M2_SS_TNILNSP_7ScaleInE1ELSR_1EEEEEENS4_6LayoutISD_NS5_IJSC_NSA_ILi0EEESV_EEEEENS5_IJNS4_10UnderscoreESY_SY_EEEEENS4_13SM90_TMA_LOADENS4_14ComposedLayoutINS4_7SwizzleILi3ELi4ELi3EEENS4_18smem_ptr_flag_bitsILi8EEENSU_INS5_IJNSA_ILi8EEESI_EEENS5_IJSI_SC_EEEEEEEvNS4_8identityENS4_23SM90_TMA_LOAD_MULTICASTES1B_vS1C_EENS_8epilogue10collective6detail29Sm90TmaWarpSpecializedAdapterINS1G_15DefaultEpilogueISK_SL_SL_NS1F_6thread17LinearCombinationISK_Li1EffLNS1K_9ScaleType4KindE0ELNS_15FloatRoundStyleE2ESK_EENS1_15EpilogueDefaultEEEEEvvEEEEvNT_6ParamsE:
	.zero		1664


//--------------------- SYMBOLS --------------------------

	.type		.nv.reservedSmem.offset0,@object
	.size		.nv.reservedSmem.offset0,0x4
